	.target	sm_90a

	.elftype	@"ET_EXEC"


//--------------------- .note.nv.tkinfo           --------------------------
	.section	.note.nv.tkinfo,"",@"SHT_NOTE"
	.sectionflags	@"SHF_NOTE_NV_TKINFO"
	.tkinfo
        /*0018*/ 	.word	0x00000002
        /*0030*/ 	.string	""
        /*0030*/ 	.string	"ptxas"
        /*0030*/ 	.string	"Cuda compilation tools, release 13.0, V13.0.88"
        /*0030*/ 	.string	"Build cuda_13.0.r13.0/compiler.36424714_0"
        /*0030*/ 	.string	"-arch sm_90a -m 64 "



//--------------------- .note.nv.cuinfo           --------------------------
	.section	.note.nv.cuinfo,"",@"SHT_NOTE"
	.sectionflags	@"SHF_NOTE_NV_CUINFO"
        /*0018*/ 	.short	0x0002
        /*001a*/ 	.short	0x005a
        /*001c*/ 	.short	0x0082
	.zero		2


//--------------------- .nv.info                  --------------------------
	.section	.nv.info,"",@"SHT_CUDA_INFO"
	.align	4


	//----- nvinfo : EIATTR_REGCOUNT
	.align		4
        /*0000*/ 	.byte	0x04, 0x2f
        /*0002*/ 	.short	(.L_12 - .L_11)
	.align		4
.L_11:
        /*0004*/ 	.word	index@(_ZN7cutlass13device_kernelINS_4conv6kernel13ConvUniversalINS1_16ConvProblemShapeILNS1_8OperatorE1ELi2EEENS1_10collective14CollectiveConvINS1_46MainloopSm90TmaGmmaWarpSpecializedImplicitGemmILS5_1ELi28ELi2EN4cute5tupleIJNSA_1CILi2EEENSC_ILi1EEESE_EEENS1_36KernelImplicitTmaWarpSpecializedSm90ELi1EEENSB_IJNSC_ILi64EEESI_NSB_IJNSC_ILi32EEEEEEEEENS_6half_tESM_NSA_8TiledMMAINSA_8MMA_AtomIJNSA_4SM904GMMA25MMA_64x64x16_F32F16F16_SSILNSQ_5MajorE0ELSS_1ELNSQ_7ScaleInE1ELST_1EEEEEENSA_6LayoutINSB_IJSE_SE_SE_EEENSB_IJNSC_ILi0EEESY_SY_EEEEENSB_IJNSA_10UnderscoreES11_S11_EEEEENS7_6detail26Sm90ImplicitGemmTileTraitsINSA_20SM90_TMA_LOAD_IM2COLENSA_14ComposedLayoutINSA_7SwizzleILi2ELi4ELi3EEENSA_18smem_ptr_flag_bitsILi16EEENSW_INSB_IJNSB_IJNSC_ILi8EEES1C_EEENSB_IJSJ_SE_EEENSB_IJSE_NSC_ILi28EEEEEEEEENSB_IJNSB_IJSJ_NSC_ILi256EEEEEENSB_IJSE_SY_EEENSB_IJSY_NSC_ILi2048EEEEEEEEEEEEEvEENS15_INSA_23SM90_TMA_LOAD_MULTICASTENS17_INS18_ILi3ELi4ELi3EEES1B_NSW_INSB_IJNSB_IJSI_SE_EEENSB_IJS1C_NSC_ILi4EEEEEES1G_EEENSB_IJS1K_NSB_IJSI_NSC_ILi512EEEEEES1M_EEEEEEEvEEEENS_8epilogue10collective6detail29Sm90TmaWarpSpecializedAdapterINS25_15DefaultEpilogueISM_NSB_IJNSB_IJlllEEESE_SY_EEES2A_NS24_6thread17LinearCombinationISM_Li1EffLNS2B_9ScaleType4KindE0ELNS_15FloatRoundStyleE2ESM_EENS_4gemm15EpilogueDefaultEEEEEvvEEEEvNT_6ParamsE)
        /*0008*/ 	.word	0x0000003a


	//----- nvinfo : EIATTR_FRAME_SIZE
	.align		4
.L_12:
        /*000c*/ 	.byte	0x04, 0x11
        /*000e*/ 	.short	(.L_14 - .L_13)
	.align		4
.L_13:
        /*0010*/ 	.word	index@(_ZN7cutlass13device_kernelINS_4conv6kernel13ConvUniversalINS1_16ConvProblemShapeILNS1_8OperatorE1ELi2EEENS1_10collective14CollectiveConvINS1_46MainloopSm90TmaGmmaWarpSpecializedImplicitGemmILS5_1ELi28ELi2EN4cute5tupleIJNSA_1CILi2EEENSC_ILi1EEESE_EEENS1_36KernelImplicitTmaWarpSpecializedSm90ELi1EEENSB_IJNSC_ILi64EEESI_NSB_IJNSC_ILi32EEEEEEEEENS_6half_tESM_NSA_8TiledMMAINSA_8MMA_AtomIJNSA_4SM904GMMA25MMA_64x64x16_F32F16F16_SSILNSQ_5MajorE0ELSS_1ELNSQ_7ScaleInE1ELST_1EEEEEENSA_6LayoutINSB_IJSE_SE_SE_EEENSB_IJNSC_ILi0EEESY_SY_EEEEENSB_IJNSA_10UnderscoreES11_S11_EEEEENS7_6detail26Sm90ImplicitGemmTileTraitsINSA_20SM90_TMA_LOAD_IM2COLENSA_14ComposedLayoutINSA_7SwizzleILi2ELi4ELi3EEENSA_18smem_ptr_flag_bitsILi16EEENSW_INSB_IJNSB_IJNSC_ILi8EEES1C_EEENSB_IJSJ_SE_EEENSB_IJSE_NSC_ILi28EEEEEEEEENSB_IJNSB_IJSJ_NSC_ILi256EEEEEENSB_IJSE_SY_EEENSB_IJSY_NSC_ILi2048EEEEEEEEEEEEEvEENS15_INSA_23SM90_TMA_LOAD_MULTICASTENS17_INS18_ILi3ELi4ELi3EEES1B_NSW_INSB_IJNSB_IJSI_SE_EEENSB_IJS1C_NSC_ILi4EEEEEES1G_EEENSB_IJS1K_NSB_IJSI_NSC_ILi512EEEEEES1M_EEEEEEEvEEEENS_8epilogue10collective6detail29Sm90TmaWarpSpecializedAdapterINS25_15DefaultEpilogueISM_NSB_IJNSB_IJlllEEESE_SY_EEES2A_NS24_6thread17LinearCombinationISM_Li1EffLNS2B_9ScaleType4KindE0ELNS_15FloatRoundStyleE2ESM_EENS_4gemm15EpilogueDefaultEEEEEvvEEEEvNT_6ParamsE)
        /*0014*/ 	.word	0x00000000


	//----- nvinfo : EIATTR_MIN_STACK_SIZE
	.align		4
.L_14:
        /*0018*/ 	.byte	0x04, 0x12
        /*001a*/ 	.short	(.L_16 - .L_15)
	.align		4
.L_15:
        /*001c*/ 	.word	index@(_ZN7cutlass13device_kernelINS_4conv6kernel13ConvUniversalINS1_16ConvProblemShapeILNS1_8OperatorE1ELi2EEENS1_10collective14CollectiveConvINS1_46MainloopSm90TmaGmmaWarpSpecializedImplicitGemmILS5_1ELi28ELi2EN4cute5tupleIJNSA_1CILi2EEENSC_ILi1EEESE_EEENS1_36KernelImplicitTmaWarpSpecializedSm90ELi1EEENSB_IJNSC_ILi64EEESI_NSB_IJNSC_ILi32EEEEEEEEENS_6half_tESM_NSA_8TiledMMAINSA_8MMA_AtomIJNSA_4SM904GMMA25MMA_64x64x16_F32F16F16_SSILNSQ_5MajorE0ELSS_1ELNSQ_7ScaleInE1ELST_1EEEEEENSA_6LayoutINSB_IJSE_SE_SE_EEENSB_IJNSC_ILi0EEESY_SY_EEEEENSB_IJNSA_10UnderscoreES11_S11_EEEEENS7_6detail26Sm90ImplicitGemmTileTraitsINSA_20SM90_TMA_LOAD_IM2COLENSA_14ComposedLayoutINSA_7SwizzleILi2ELi4ELi3EEENSA_18smem_ptr_flag_bitsILi16EEENSW_INSB_IJNSB_IJNSC_ILi8EEES1C_EEENSB_IJSJ_SE_EEENSB_IJSE_NSC_ILi28EEEEEEEEENSB_IJNSB_IJSJ_NSC_ILi256EEEEEENSB_IJSE_SY_EEENSB_IJSY_NSC_ILi2048EEEEEEEEEEEEEvEENS15_INSA_23SM90_TMA_LOAD_MULTICASTENS17_INS18_ILi3ELi4ELi3EEES1B_NSW_INSB_IJNSB_IJSI_SE_EEENSB_IJS1C_NSC_ILi4EEEEEES1G_EEENSB_IJS1K_NSB_IJSI_NSC_ILi512EEEEEES1M_EEEEEEEvEEEENS_8epilogue10collective6detail29Sm90TmaWarpSpecializedAdapterINS25_15DefaultEpilogueISM_NSB_IJNSB_IJlllEEESE_SY_EEES2A_NS24_6thread17LinearCombinationISM_Li1EffLNS2B_9ScaleType4KindE0ELNS_15FloatRoundStyleE2ESM_EENS_4gemm15EpilogueDefaultEEEEEvvEEEEvNT_6ParamsE)
        /*0020*/ 	.word	0x00000000
.L_16:


//--------------------- .nv.compat                --------------------------
	.section	.nv.compat,"",@"SHT_CUDA_COMPAT_INFO"
	.align	4
        /*0000*/ 	.byte	0x02, 0x09, 0x01, 0x00, 0x02, 0x02, 0x04, 0x00, 0x02, 0x05, 0x05, 0x00, 0x03, 0x07, 0x01, 0x01
        /*0010*/ 	.byte	0x02, 0x03, 0x01, 0x00, 0x02, 0x06, 0x01, 0x00, 0x04, 0x0b, 0x08, 0x00, 0x00, 0x00, 0x00, 0x00
        /*0020*/ 	.byte	0x00, 0x00, 0x00, 0x00


//--------------------- .nv.info._ZN7cutlass13device_kernelINS_4conv6kernel13ConvUniversalINS1_16ConvProblemShapeILNS1_8OperatorE1ELi2EEENS1_10collective14CollectiveConvINS1_46MainloopSm90TmaGmmaWarpSpecializedImplicitGemmILS5_1ELi28ELi2EN4cute5tupleIJNSA_1CILi2EEENSC_ILi1EEESE_EEENS1_36KernelImplicitTmaWarpSpecializedSm90ELi1EEENSB_IJNSC_ILi64EEESI_NSB_IJNSC_ILi32EEEEEEEEENS_6half_tESM_NSA_8TiledMMAINSA_8MMA_AtomIJNSA_4SM904GMMA25MMA_64x64x16_F32F16F16_SSILNSQ_5MajorE0ELSS_1ELNSQ_7ScaleInE1ELST_1EEEEEENSA_6LayoutINSB_IJSE_SE_SE_EEENSB_IJNSC_ILi0EEESY_SY_EEEEENSB_IJNSA_10UnderscoreES11_S11_EEEEENS7_6detail26Sm90ImplicitGemmTileTraitsINSA_20SM90_TMA_LOAD_IM2COLENSA_14ComposedLayoutINSA_7SwizzleILi2ELi4ELi3EEENSA_18smem_ptr_flag_bitsILi16EEENSW_INSB_IJNSB_IJNSC_ILi8EEES1C_EEENSB_IJSJ_SE_EEENSB_IJSE_NSC_ILi28EEEEEEEEENSB_IJNSB_IJSJ_NSC_ILi256EEEEEENSB_IJSE_SY_EEENSB_IJSY_NSC_ILi2048EEEEEEEEEEEEEvEENS15_INSA_23SM90_TMA_LOAD_MULTICASTENS17_INS18_ILi3ELi4ELi3EEES1B_NSW_INSB_IJNSB_IJSI_SE_EEENSB_IJS1C_NSC_ILi4EEEEEES1G_EEENSB_IJS1K_NSB_IJSI_NSC_ILi512EEEEEES1M_EEEEEEEvEEEENS_8epilogue10collective6detail29Sm90TmaWarpSpecializedAdapterINS25_15DefaultEpilogueISM_NSB_IJNSB_IJlllEEESE_SY_EEES2A_NS24_6thread17LinearCombinationISM_Li1EffLNS2B_9ScaleType4KindE0ELNS_15FloatRoundStyleE2ESM_EENS_4gemm15EpilogueDefaultEEEEEvvEEEEvNT_6ParamsE --------------------------
	.section	.nv.info._ZN7cutlass13device_kernelINS_4conv6kernel13ConvUniversalINS1_16ConvProblemShapeILNS1_8OperatorE1ELi2EEENS1_10collective14CollectiveConvINS1_46MainloopSm90TmaGmmaWarpSpecializedImplicitGemmILS5_1ELi28ELi2EN4cute5tupleIJNSA_1CILi2EEENSC_ILi1EEESE_EEENS1_36KernelImplicitTmaWarpSpecializedSm90ELi1EEENSB_IJNSC_ILi64EEESI_NSB_IJNSC_ILi32EEEEEEEEENS_6half_tESM_NSA_8TiledMMAINSA_8MMA_AtomIJNSA_4SM904GMMA25MMA_64x64x16_F32F16F16_SSILNSQ_5MajorE0ELSS_1ELNSQ_7ScaleInE1ELST_1EEEEEENSA_6LayoutINSB_IJSE_SE_SE_EEENSB_IJNSC_ILi0EEESY_SY_EEEEENSB_IJNSA_10UnderscoreES11_S11_EEEEENS7_6detail26Sm90ImplicitGemmTileTraitsINSA_20SM90_TMA_LOAD_IM2COLENSA_14ComposedLayoutINSA_7SwizzleILi2ELi4ELi3EEENSA_18smem_ptr_flag_bitsILi16EEENSW_INSB_IJNSB_IJNSC_ILi8EEES1C_EEENSB_IJSJ_SE_EEENSB_IJSE_NSC_ILi28EEEEEEEEENSB_IJNSB_IJSJ_NSC_ILi256EEEEEENSB_IJSE_SY_EEENSB_IJSY_NSC_ILi2048EEEEEEEEEEEEEvEENS15_INSA_23SM90_TMA_LOAD_MULTICASTENS17_INS18_ILi3ELi4ELi3EEES1B_NSW_INSB_IJNSB_IJSI_SE_EEENSB_IJS1C_NSC_ILi4EEEEEES1G_EEENSB_IJS1K_NSB_IJSI_NSC_ILi512EEEEEES1M_EEEEEEEvEEEENS_8epilogue10collective6detail29Sm90TmaWarpSpecializedAdapterINS25_15DefaultEpilogueISM_NSB_IJNSB_IJlllEEESE_SY_EEES2A_NS24_6thread17LinearCombinationISM_Li1EffLNS2B_9ScaleType4KindE0ELNS_15FloatRoundStyleE2ESM_EENS_4gemm15EpilogueDefaultEEEEEvvEEEEvNT_6ParamsE,"",@"SHT_CUDA_INFO"
	.sectionflags	@""
	.align	4


	//----- nvinfo : EIATTR_CUDA_API_VERSION
	.align		4
        /*0000*/ 	.byte	0x04, 0x37
        /*0002*/ 	.short	(.L_18 - .L_17)
.L_17:
        /*0004*/ 	.word	0x00000082


	//----- nvinfo : EIATTR_KPARAM_INFO
	.align		4
.L_18:
        /*0008*/ 	.byte	0x04, 0x17
        /*000a*/ 	.short	(.L_20 - .L_19)
.L_19:
        /*000c*/ 	.word	0x00000000
        /*0010*/ 	.short	0x0000
        /*0012*/ 	.short	0x0070
        /*0014*/ 	.byte	0x00, 0xf0, 0x01, 0x0e


	//----- nvinfo : EIATTR_SPARSE_MMA_MASK
	.align		4
.L_20:
        /*0018*/ 	.byte	0x03, 0x50
        /*001a*/ 	.short	0x0000


	//----- nvinfo : EIATTR_MAXREG_COUNT
	.align		4
        /*001c*/ 	.byte	0x03, 0x1b
        /*001e*/ 	.short	0x00ff


	//----- nvinfo : EIATTR_NUM_BARRIERS
	.align		4
        /*0020*/ 	.byte	0x02, 0x4c
        /*0022*/ 	.byte	0x01
	.zero		1


	//----- nvinfo : EIATTR_MERCURY_ISA_VERSION
	.align		4
        /*0024*/ 	.byte	0x03, 0x5f
        /*0026*/ 	.short	0x0101


	//----- nvinfo : EIATTR_COOP_GROUP_MASK_REGIDS
	.align		4
        /*0028*/ 	.byte	0x04, 0x29
        /*002a*/ 	.short	(.L_22 - .L_21)


	//   ....[0]....
.L_21:
        /*002c*/ 	.word	0xffffffff


	//   ....[1]....
        /*0030*/ 	.word	0xffffffff


	//   ....[2]....
        /*0034*/ 	.word	0xffffffff


	//   ....[3]....
        /*0038*/ 	.word	0xffffffff


	//----- nvinfo : EIATTR_COOP_GROUP_INSTR_OFFSETS
	.align		4
.L_22:
        /*003c*/ 	.byte	0x04, 0x28
        /*003e*/ 	.short	(.L_24 - .L_23)


	//   ....[0]....
.L_23:
        /*0040*/ 	.word	0x00000070


	//   ....[1]....
        /*0044*/ 	.word	0x00000080


	//   ....[2]....
        /*0048*/ 	.word	0x00000140


	//   ....[3]....
        /*004c*/ 	.word	0x000009d0


	//----- nvinfo : EIATTR_MBARRIER_INSTR_OFFSETS
	.align		4
.L_24:
        /*0050*/ 	.byte	0x04, 0x39
        /*0052*/ 	.short	(.L_26 - .L_25)


	//   ....[0]....
.L_25:
        /*0054*/ 	.word	0x00000310
        /*0058*/ 	.word	0x000000ff
        /*005c*/ 	.word	0x00038000
        /*0060*/ 	.short	0x0100
        /*0062*/ 	.byte	0x08
	.zero		1


	//   ....[1]....
        /*0064*/ 	.word	0x00000320
        /*0068*/ 	.word	0x000000ff
        /*006c*/ 	.word	0x000380e0
        /*0070*/ 	.short	0x0100
        /*0072*/ 	.byte	0x08
	.zero		1


	//   ....[2]....
        /*0074*/ 	.word	0x00000330
        /*0078*/ 	.word	0x000000ff
        /*007c*/ 	.word	0x00038008
        /*0080*/ 	.short	0x0100
        /*0082*/ 	.byte	0x08
	.zero		1


	//   ....[3]....
        /*0084*/ 	.word	0x00000340
        /*0088*/ 	.word	0x000000ff
        /*008c*/ 	.word	0x000380e8
        /*0090*/ 	.short	0x0100
        /*0092*/ 	.byte	0x08
	.zero		1


	//   ....[4]....
        /*0094*/ 	.word	0x00000350
        /*0098*/ 	.word	0x000000ff
        /*009c*/ 	.word	0x00038010
        /*00a0*/ 	.short	0x0100
        /*00a2*/ 	.byte	0x08
	.zero		1


	//   ....[5]....
        /*00a4*/ 	.word	0x00000360
        /*00a8*/ 	.word	0x000000ff
        /*00ac*/ 	.word	0x000380f0
        /*00b0*/ 	.short	0x0100
        /*00b2*/ 	.byte	0x08
	.zero		1


	//   ....[6]....
        /*00b4*/ 	.word	0x00000370
        /*00b8*/ 	.word	0x000000ff
        /*00bc*/ 	.word	0x00038018
        /*00c0*/ 	.short	0x0100
        /*00c2*/ 	.byte	0x08
	.zero		1


	//   ....[7]....
        /*00c4*/ 	.word	0x00000380
        /*00c8*/ 	.word	0x000000ff
        /*00cc*/ 	.word	0x000380f8
        /*00d0*/ 	.short	0x0100
        /*00d2*/ 	.byte	0x08
	.zero		1


	//   ....[8]....
        /*00d4*/ 	.word	0x00000390
        /*00d8*/ 	.word	0x000000ff
        /*00dc*/ 	.word	0x00038020
        /*00e0*/ 	.short	0x0100
        /*00e2*/ 	.byte	0x08
	.zero		1


	//   ....[9]....
        /*00e4*/ 	.word	0x000003a0
        /*00e8*/ 	.word	0x000000ff
        /*00ec*/ 	.word	0x00038100
        /*00f0*/ 	.short	0x0100
        /*00f2*/ 	.byte	0x08
	.zero		1


	//   ....[10]....
        /*00f4*/ 	.word	0x000003b0
        /*00f8*/ 	.word	0x000000ff
        /*00fc*/ 	.word	0x00038028
        /*0100*/ 	.short	0x0100
        /*0102*/ 	.byte	0x08
	.zero		1


	//   ....[11]....
        /*0104*/ 	.word	0x000003c0
        /*0108*/ 	.word	0x000000ff
        /*010c*/ 	.word	0x00038108
        /*0110*/ 	.short	0x0100
        /*0112*/ 	.byte	0x08
	.zero		1


	//   ....[12]....
        /*0114*/ 	.word	0x000003d0
        /*0118*/ 	.word	0x000000ff
        /*011c*/ 	.word	0x00038030
        /*0120*/ 	.short	0x0100
        /*0122*/ 	.byte	0x08
	.zero		1


	//   ....[13]....
        /*0124*/ 	.word	0x000003e0
        /*0128*/ 	.word	0x000000ff
        /*012c*/ 	.word	0x00038110
        /*0130*/ 	.short	0x0100
        /*0132*/ 	.byte	0x08
	.zero		1


	//   ....[14]....
        /*0134*/ 	.word	0x000003f0
        /*0138*/ 	.word	0x000000ff
        /*013c*/ 	.word	0x00038038
        /*0140*/ 	.short	0x0100
        /*0142*/ 	.byte	0x08
	.zero		1


	//   ....[15]....
        /*0144*/ 	.word	0x00000400
        /*0148*/ 	.word	0x000000ff
        /*014c*/ 	.word	0x00038118
        /*0150*/ 	.short	0x0100
        /*0152*/ 	.byte	0x08
	.zero		1


	//   ....[16]....
        /*0154*/ 	.word	0x00000410
        /*0158*/ 	.word	0x000000ff
        /*015c*/ 	.word	0x00038040
        /*0160*/ 	.short	0x0100
        /*0162*/ 	.byte	0x08
	.zero		1


	//   ....[17]....
        /*0164*/ 	.word	0x00000420
        /*0168*/ 	.word	0x000000ff
        /*016c*/ 	.word	0x00038120
        /*0170*/ 	.short	0x0100
        /*0172*/ 	.byte	0x08
	.zero		1


	//   ....[18]....
        /*0174*/ 	.word	0x00000430
        /*0178*/ 	.word	0x000000ff
        /*017c*/ 	.word	0x00038048
        /*0180*/ 	.short	0x0100
        /*0182*/ 	.byte	0x08
	.zero		1


	//   ....[19]....
        /*0184*/ 	.word	0x00000440
        /*0188*/ 	.word	0x000000ff
        /*018c*/ 	.word	0x00038128
        /*0190*/ 	.short	0x0100
        /*0192*/ 	.byte	0x08
	.zero		1


	//   ....[20]....
        /*0194*/ 	.word	0x00000450
        /*0198*/ 	.word	0x000000ff
        /*019c*/ 	.word	0x00038050
        /*01a0*/ 	.short	0x0100
        /*01a2*/ 	.byte	0x08
	.zero		1


	//   ....[21]....
        /*01a4*/ 	.word	0x00000460
        /*01a8*/ 	.word	0x000000ff
        /*01ac*/ 	.word	0x00038130
        /*01b0*/ 	.short	0x0100
        /*01b2*/ 	.byte	0x08
	.zero		1


	//   ....[22]....
        /*01b4*/ 	.word	0x00000470
        /*01b8*/ 	.word	0x000000ff
        /*01bc*/ 	.word	0x00038058
        /*01c0*/ 	.short	0x0100
        /*01c2*/ 	.byte	0x08
	.zero		1


	//   ....[23]....
        /*01c4*/ 	.word	0x00000480
        /*01c8*/ 	.word	0x000000ff
        /*01cc*/ 	.word	0x00038138
        /*01d0*/ 	.short	0x0100
        /*01d2*/ 	.byte	0x08
	.zero		1


	//   ....[24]....
        /*01d4*/ 	.word	0x00000490
        /*01d8*/ 	.word	0x000000ff
        /*01dc*/ 	.word	0x00038060
        /*01e0*/ 	.short	0x0100
        /*01e2*/ 	.byte	0x08
	.zero		1


	//   ....[25]....
        /*01e4*/ 	.word	0x000004a0
        /*01e8*/ 	.word	0x000000ff
        /*01ec*/ 	.word	0x00038140
        /*01f0*/ 	.short	0x0100
        /*01f2*/ 	.byte	0x08
	.zero		1


	//   ....[26]....
        /*01f4*/ 	.word	0x000004b0
        /*01f8*/ 	.word	0x000000ff
        /*01fc*/ 	.word	0x00038068
        /*0200*/ 	.short	0x0100
        /*0202*/ 	.byte	0x08
	.zero		1


	//   ....[27]....
        /*0204*/ 	.word	0x000004c0
        /*0208*/ 	.word	0x000000ff
        /*020c*/ 	.word	0x00038148
        /*0210*/ 	.short	0x0100
        /*0212*/ 	.byte	0x08
	.zero		1


	//   ....[28]....
        /*0214*/ 	.word	0x000004d0
        /*0218*/ 	.word	0x000000ff
        /*021c*/ 	.word	0x00038070
        /*0220*/ 	.short	0x0100
        /*0222*/ 	.byte	0x08
	.zero		1


	//   ....[29]....
        /*0224*/ 	.word	0x000004e0
        /*0228*/ 	.word	0x000000ff
        /*022c*/ 	.word	0x00038150
        /*0230*/ 	.short	0x0100
        /*0232*/ 	.byte	0x08
	.zero		1


	//   ....[30]....
        /*0234*/ 	.word	0x000004f0
        /*0238*/ 	.word	0x000000ff
        /*023c*/ 	.word	0x00038078
        /*0240*/ 	.short	0x0100
        /*0242*/ 	.byte	0x08
	.zero		1


	//   ....[31]....
        /*0244*/ 	.word	0x00000500
        /*0248*/ 	.word	0x000000ff
        /*024c*/ 	.word	0x00038158
        /*0250*/ 	.short	0x0100
        /*0252*/ 	.byte	0x08
	.zero		1


	//   ....[32]....
        /*0254*/ 	.word	0x00000510
        /*0258*/ 	.word	0x000000ff
        /*025c*/ 	.word	0x00038080
        /*0260*/ 	.short	0x0100
        /*0262*/ 	.byte	0x08
	.zero		1


	//   ....[33]....
        /*0264*/ 	.word	0x00000520
        /*0268*/ 	.word	0x000000ff
        /*026c*/ 	.word	0x00038160
        /*0270*/ 	.short	0x0100
        /*0272*/ 	.byte	0x08
	.zero		1


	//   ....[34]....
        /*0274*/ 	.word	0x00000530
        /*0278*/ 	.word	0x000000ff
        /*027c*/ 	.word	0x00038088
        /*0280*/ 	.short	0x0100
        /*0282*/ 	.byte	0x08
	.zero		1


	//   ....[35]....
        /*0284*/ 	.word	0x00000540
        /*0288*/ 	.word	0x000000ff
        /*028c*/ 	.word	0x00038168
        /*0290*/ 	.short	0x0100
        /*0292*/ 	.byte	0x08
	.zero		1


	//   ....[36]....
        /*0294*/ 	.word	0x00000550
        /*0298*/ 	.word	0x000000ff
        /*029c*/ 	.word	0x00038090
        /*02a0*/ 	.short	0x0100
        /*02a2*/ 	.byte	0x08
	.zero		1


	//   ....[37]....
        /*02a4*/ 	.word	0x00000560
        /*02a8*/ 	.word	0x000000ff
        /*02ac*/ 	.word	0x00038170
        /*02b0*/ 	.short	0x0100
        /*02b2*/ 	.byte	0x08
	.zero		1


	//   ....[38]....
        /*02b4*/ 	.word	0x00000570
        /*02b8*/ 	.word	0x000000ff
        /*02bc*/ 	.word	0x00038098
        /*02c0*/ 	.short	0x0100
        /*02c2*/ 	.byte	0x08
	.zero		1


	//   ....[39]....
        /*02c4*/ 	.word	0x00000580
        /*02c8*/ 	.word	0x000000ff
        /*02cc*/ 	.word	0x00038178
        /*02d0*/ 	.short	0x0100
        /*02d2*/ 	.byte	0x08
	.zero		1


	//   ....[40]....
        /*02d4*/ 	.word	0x00000590
        /*02d8*/ 	.word	0x000000ff
        /*02dc*/ 	.word	0x000380a0
        /*02e0*/ 	.short	0x0100
        /*02e2*/ 	.byte	0x08
	.zero		1


	//   ....[41]....
        /*02e4*/ 	.word	0x000005a0
        /*02e8*/ 	.word	0x000000ff
        /*02ec*/ 	.word	0x00038180
        /*02f0*/ 	.short	0x0100
        /*02f2*/ 	.byte	0x08
	.zero		1


	//   ....[42]....
        /*02f4*/ 	.word	0x000005b0
        /*02f8*/ 	.word	0x000000ff
        /*02fc*/ 	.word	0x000380a8
        /*0300*/ 	.short	0x0100
        /*0302*/ 	.byte	0x08
	.zero		1


	//   ....[43]....
        /*0304*/ 	.word	0x000005c0
        /*0308*/ 	.word	0x000000ff
        /*030c*/ 	.word	0x00038188
        /*0310*/ 	.short	0x0100
        /*0312*/ 	.byte	0x08
	.zero		1


	//   ....[44]....
        /*0314*/ 	.word	0x000005d0
        /*0318*/ 	.word	0x000000ff
        /*031c*/ 	.word	0x000380b0
        /*0320*/ 	.short	0x0100
        /*0322*/ 	.byte	0x08
	.zero		1


	//   ....[45]....
        /*0324*/ 	.word	0x000005e0
        /*0328*/ 	.word	0x000000ff
        /*032c*/ 	.word	0x00038190
        /*0330*/ 	.short	0x0100
        /*0332*/ 	.byte	0x08
	.zero		1


	//   ....[46]....
        /*0334*/ 	.word	0x000005f0
        /*0338*/ 	.word	0x000000ff
        /*033c*/ 	.word	0x000380b8
        /*0340*/ 	.short	0x0100
        /*0342*/ 	.byte	0x08
	.zero		1


	//   ....[47]....
        /*0344*/ 	.word	0x00000600
        /*0348*/ 	.word	0x000000ff
        /*034c*/ 	.word	0x00038198
        /*0350*/ 	.short	0x0100
        /*0352*/ 	.byte	0x08
	.zero		1


	//   ....[48]....
        /*0354*/ 	.word	0x00000610
        /*0358*/ 	.word	0x000000ff
        /*035c*/ 	.word	0x000380c0
        /*0360*/ 	.short	0x0100
        /*0362*/ 	.byte	0x08
	.zero		1


	//   ....[49]....
        /*0364*/ 	.word	0x00000620
        /*0368*/ 	.word	0x000000ff
        /*036c*/ 	.word	0x000381a0
        /*0370*/ 	.short	0x0100
        /*0372*/ 	.byte	0x08
	.zero		1


	//   ....[50]....
        /*0374*/ 	.word	0x00000630
        /*0378*/ 	.word	0x000000ff
        /*037c*/ 	.word	0x000380c8
        /*0380*/ 	.short	0x0100
        /*0382*/ 	.byte	0x08
	.zero		1


	//   ....[51]....
        /*0384*/ 	.word	0x00000640
        /*0388*/ 	.word	0x000000ff
        /*038c*/ 	.word	0x000381a8
        /*0390*/ 	.short	0x0100
        /*0392*/ 	.byte	0x08
	.zero		1


	//   ....[52]....
        /*0394*/ 	.word	0x00000650
        /*0398*/ 	.word	0x000000ff
        /*039c*/ 	.word	0x000380d0
        /*03a0*/ 	.short	0x0100
        /*03a2*/ 	.byte	0x08
	.zero		1


	//   ....[53]....
        /*03a4*/ 	.word	0x00000660
        /*03a8*/ 	.word	0x000000ff
        /*03ac*/ 	.word	0x000381b0
        /*03b0*/ 	.short	0x0100
        /*03b2*/ 	.byte	0x08
	.zero		1


	//   ....[54]....
        /*03b4*/ 	.word	0x00000670
        /*03b8*/ 	.word	0x000000ff
        /*03bc*/ 	.word	0x000380d8
        /*03c0*/ 	.short	0x0100
        /*03c2*/ 	.byte	0x08
	.zero		1


	//   ....[55]....
        /*03c4*/ 	.word	0x00000680
        /*03c8*/ 	.word	0x000000ff
        /*03cc*/ 	.word	0x000381b8
        /*03d0*/ 	.short	0x0100
        /*03d2*/ 	.byte	0x08
	.zero		1


	//   ....[56]....
        /*03d4*/ 	.word	0x00000f20
        /*03d8*/ 	.word	0x00000009
        /*03dc*/ 	.word	0x00038000
        /*03e0*/ 	.short	0x010a
        /*03e2*/ 	.byte	0x3f
	.zero		1


	//   ....[57]....
        /*03e4*/ 	.word	0x00001220
        /*03e8*/ 	.word	0x0000000a
        /*03ec*/ 	.word	0x00038000
        /*03f0*/ 	.short	0x010a
        /*03f2*/ 	.byte	0x3f
	.zero		1


	//   ....[58]....
        /*03f4*/ 	.word	0x00001380
        /*03f8*/ 	.word	0x0000000a
        /*03fc*/ 	.word	0x00000000
        /*0400*/ 	.short	0x0101
        /*0402*/ 	.byte	0x3f
	.zero		1


	//   ....[59]....
        /*0404*/ 	.word	0x000015c0
        /*0408*/ 	.word	0x00000004
        /*040c*/ 	.word	0x00000000
        /*0410*/ 	.short	0x0101
        /*0412*/ 	.byte	0x3f
	.zero		1


	//   ....[60]....
        /*0414*/ 	.word	0x00003db0
        /*0418*/ 	.word	0x0000000c
        /*041c*/ 	.word	0x000380e0
        /*0420*/ 	.short	0x010a
        /*0422*/ 	.byte	0x3f
	.zero		1


	//   ....[61]....
        /*0424*/ 	.word	0x00004490
        /*0428*/ 	.word	0x00000002
        /*042c*/ 	.word	0x00000000
        /*0430*/ 	.short	0x010a
        /*0432*/ 	.byte	0x3f
	.zero		1


	//   ....[62]....
        /*0434*/ 	.word	0x00004540
        /*0438*/ 	.word	0x00000002
        /*043c*/ 	.word	0x00000000
        /*0440*/ 	.short	0x010a
        /*0442*/ 	.byte	0x3f
	.zero		1


	//   ....[63]....
        /*0444*/ 	.word	0x000045f0
        /*0448*/ 	.word	0x00000002
        /*044c*/ 	.word	0x00000000
        /*0450*/ 	.short	0x010a
        /*0452*/ 	.byte	0x3f
	.zero		1


	//   ....[64]....
        /*0454*/ 	.word	0x000046a0
        /*0458*/ 	.word	0x00000002
        /*045c*/ 	.word	0x00000000
        /*0460*/ 	.short	0x010a
        /*0462*/ 	.byte	0x3f
	.zero		1


	//   ....[65]....
        /*0464*/ 	.word	0x00004750
        /*0468*/ 	.word	0x00000002
        /*046c*/ 	.word	0x00000000
        /*0470*/ 	.short	0x010a
        /*0472*/ 	.byte	0x3f
	.zero		1


	//   ....[66]....
        /*0474*/ 	.word	0x00004800
        /*0478*/ 	.word	0x00000002
        /*047c*/ 	.word	0x00000000
        /*0480*/ 	.short	0x010a
        /*0482*/ 	.byte	0x3f
	.zero		1


	//   ....[67]....
        /*0484*/ 	.word	0x000048b0
        /*0488*/ 	.word	0x00000002
        /*048c*/ 	.word	0x00000000
        /*0490*/ 	.short	0x010a
        /*0492*/ 	.byte	0x3f
	.zero		1


	//   ....[68]....
        /*0494*/ 	.word	0x00004960
        /*0498*/ 	.word	0x00000002
        /*049c*/ 	.word	0x00000000
        /*04a0*/ 	.short	0x010a
        /*04a2*/ 	.byte	0x3f
	.zero		1


	//   ....[69]....
        /*04a4*/ 	.word	0x00004a10
        /*04a8*/ 	.word	0x00000002
        /*04ac*/ 	.word	0x00000000
        /*04b0*/ 	.short	0x010a
        /*04b2*/ 	.byte	0x3f
	.zero		1


	//   ....[70]....
        /*04b4*/ 	.word	0x00004ac0
        /*04b8*/ 	.word	0x00000002
        /*04bc*/ 	.word	0x00000000
        /*04c0*/ 	.short	0x010a
        /*04c2*/ 	.byte	0x3f
	.zero		1


	//   ....[71]....
        /*04c4*/ 	.word	0x00004b70
        /*04c8*/ 	.word	0x00000002
        /*04cc*/ 	.word	0x00000000
        /*04d0*/ 	.short	0x010a
        /*04d2*/ 	.byte	0x3f
	.zero		1


	//   ....[72]....
        /*04d4*/ 	.word	0x00004c20
        /*04d8*/ 	.word	0x00000002
        /*04dc*/ 	.word	0x00000000
        /*04e0*/ 	.short	0x010a
        /*04e2*/ 	.byte	0x3f
	.zero		1


	//   ....[73]....
        /*04e4*/ 	.word	0x00004cd0
        /*04e8*/ 	.word	0x00000002
        /*04ec*/ 	.word	0x00000000
        /*04f0*/ 	.short	0x010a
        /*04f2*/ 	.byte	0x3f
	.zero		1


	//   ....[74]....
        /*04f4*/ 	.word	0x00004d80
        /*04f8*/ 	.word	0x00000002
        /*04fc*/ 	.word	0x00000000
        /*0500*/ 	.short	0x010a
        /*0502*/ 	.byte	0x3f
	.zero		1


	//   ....[75]....
        /*0504*/ 	.word	0x00004e30
        /*0508*/ 	.word	0x00000002
        /*050c*/ 	.word	0x00000000
        /*0510*/ 	.short	0x010a
        /*0512*/ 	.byte	0x3f
	.zero		1


	//   ....[76]....
        /*0514*/ 	.word	0x00004ee0
        /*0518*/ 	.word	0x00000002
        /*051c*/ 	.word	0x00000000
        /*0520*/ 	.short	0x010a
        /*0522*/ 	.byte	0x3f
	.zero		1


	//   ....[77]....
        /*0524*/ 	.word	0x00004f90
        /*0528*/ 	.word	0x00000002
        /*052c*/ 	.word	0x00000000
        /*0530*/ 	.short	0x010a
        /*0532*/ 	.byte	0x3f
	.zero		1


	//   ....[78]....
        /*0534*/ 	.word	0x00005040
        /*0538*/ 	.word	0x00000002
        /*053c*/ 	.word	0x00000000
        /*0540*/ 	.short	0x010a
        /*0542*/ 	.byte	0x3f
	.zero		1


	//   ....[79]....
        /*0544*/ 	.word	0x000050f0
        /*0548*/ 	.word	0x00000002
        /*054c*/ 	.word	0x00000000
        /*0550*/ 	.short	0x010a
        /*0552*/ 	.byte	0x3f
	.zero		1


	//   ....[80]....
        /*0554*/ 	.word	0x000051a0
        /*0558*/ 	.word	0x00000002
        /*055c*/ 	.word	0x00000000
        /*0560*/ 	.short	0x010a
        /*0562*/ 	.byte	0x3f
	.zero		1


	//   ....[81]....
        /*0564*/ 	.word	0x00005250
        /*0568*/ 	.word	0x00000002
        /*056c*/ 	.word	0x00000000
        /*0570*/ 	.short	0x010a
        /*0572*/ 	.byte	0x3f
	.zero		1


	//   ....[82]....
        /*0574*/ 	.word	0x00005300
        /*0578*/ 	.word	0x00000002
        /*057c*/ 	.word	0x00000000
        /*0580*/ 	.short	0x010a
        /*0582*/ 	.byte	0x3f
	.zero		1


	//   ....[83]....
        /*0584*/ 	.word	0x000053b0
        /*0588*/ 	.word	0x00000002
        /*058c*/ 	.word	0x00000000
        /*0590*/ 	.short	0x010a
        /*0592*/ 	.byte	0x3f
	.zero		1


	//   ....[84]....
        /*0594*/ 	.word	0x00005460
        /*0598*/ 	.word	0x00000002
        /*059c*/ 	.word	0x00000000
        /*05a0*/ 	.short	0x010a
        /*05a2*/ 	.byte	0x3f
	.zero		1


	//   ....[85]....
        /*05a4*/ 	.word	0x00005510
        /*05a8*/ 	.word	0x00000002
        /*05ac*/ 	.word	0x00000000
        /*05b0*/ 	.short	0x010a
        /*05b2*/ 	.byte	0x3f
	.zero		1


	//   ....[86]....
        /*05b4*/ 	.word	0x000055c0
        /*05b8*/ 	.word	0x00000002
        /*05bc*/ 	.word	0x00000000
        /*05c0*/ 	.short	0x010a
        /*05c2*/ 	.byte	0x3f
	.zero		1


	//   ....[87]....
        /*05c4*/ 	.word	0x00005670
        /*05c8*/ 	.word	0x00000002
        /*05cc*/ 	.word	0x00000000
        /*05d0*/ 	.short	0x010a
        /*05d2*/ 	.byte	0x3f
	.zero		1


	//   ....[88]....
        /*05d4*/ 	.word	0x00005720
        /*05d8*/ 	.word	0x00000003
        /*05dc*/ 	.word	0x00000000
        /*05e0*/ 	.short	0x010a
        /*05e2*/ 	.byte	0x3f
	.zero		1


	//----- nvinfo : EIATTR_NUM_MBARRIERS
	.align		4
.L_26:
        /*05e4*/ 	.byte	0x03, 0x38
        /*05e6*/ 	.short	0x0038


	//----- nvinfo : EIATTR_EXIT_INSTR_OFFSETS
	.align		4
        /*05e8*/ 	.byte	0x04, 0x1c
        /*05ea*/ 	.short	(.L_28 - .L_27)


	//   ....[0]....
.L_27:
        /*05ec*/ 	.word	0x00000d50


	//   ....[1]....
        /*05f0*/ 	.word	0x00001720


	//   ....[2]....
        /*05f4*/ 	.word	0x00003100


	//   ....[3]....
        /*05f8*/ 	.word	0x00003130


	//   ....[4]....
        /*05fc*/ 	.word	0x00003b80


	//   ....[5]....
        /*0600*/ 	.word	0x00003bb0


	//   ....[6]....
        /*0604*/ 	.word	0x00003bd0


	//   ....[7]....
        /*0608*/ 	.word	0x00004380


	//   ....[8]....
        /*060c*/ 	.word	0x00005750


	//----- nvinfo : EIATTR_MAX_THREADS
	.align		4
.L_28:
        /*0610*/ 	.byte	0x04, 0x05
        /*0612*/ 	.short	(.L_30 - .L_29)
.L_29:
        /*0614*/ 	.word	0x00000100
        /*0618*/ 	.word	0x00000001
        /*061c*/ 	.word	0x00000001


	//----- nvinfo : EIATTR_CRS_STACK_SIZE
	.align		4
.L_30:
        /*0620*/ 	.byte	0x04, 0x1e
        /*0622*/ 	.short	(.L_32 - .L_31)
.L_31:
        /*0624*/ 	.word	0x00000000


	//----- nvinfo : EIATTR_CBANK_PARAM_SIZE
	.align		4
.L_32:
        /*0628*/ 	.byte	0x03, 0x19
        /*062a*/ 	.short	0x03f0


	//----- nvinfo : EIATTR_PARAM_CBANK
	.align		4
        /*062c*/ 	.byte	0x04, 0x0a
        /*062e*/ 	.short	(.L_34 - .L_33)
	.align		4
.L_33:
        /*0630*/ 	.word	index@(.nv.constant0._ZN7cutlass13device_kernelINS_4conv6kernel13ConvUniversalINS1_16ConvProblemShapeILNS1_8OperatorE1ELi2EEENS1_10collective14CollectiveConvINS1_46MainloopSm90TmaGmmaWarpSpecializedImplicitGemmILS5_1ELi28ELi2EN4cute5tupleIJNSA_1CILi2EEENSC_ILi1EEESE_EEENS1_36KernelImplicitTmaWarpSpecializedSm90ELi1EEENSB_IJNSC_ILi64EEESI_NSB_IJNSC_ILi32EEEEEEEEENS_6half_tESM_NSA_8TiledMMAINSA_8MMA_AtomIJNSA_4SM904GMMA25MMA_64x64x16_F32F16F16_SSILNSQ_5MajorE0ELSS_1ELNSQ_7ScaleInE1ELST_1EEEEEENSA_6LayoutINSB_IJSE_SE_SE_EEENSB_IJNSC_ILi0EEESY_SY_EEEEENSB_IJNSA_10UnderscoreES11_S11_EEEEENS7_6detail26Sm90ImplicitGemmTileTraitsINSA_20SM90_TMA_LOAD_IM2COLENSA_14ComposedLayoutINSA_7SwizzleILi2ELi4ELi3EEENSA_18smem_ptr_flag_bitsILi16EEENSW_INSB_IJNSB_IJNSC_ILi8EEES1C_EEENSB_IJSJ_SE_EEENSB_IJSE_NSC_ILi28EEEEEEEEENSB_IJNSB_IJSJ_NSC_ILi256EEEEEENSB_IJSE_SY_EEENSB_IJSY_NSC_ILi2048EEEEEEEEEEEEEvEENS15_INSA_23SM90_TMA_LOAD_MULTICASTENS17_INS18_ILi3ELi4ELi3EEES1B_NSW_INSB_IJNSB_IJSI_SE_EEENSB_IJS1C_NSC_ILi4EEEEEES1G_EEENSB_IJS1K_NSB_IJSI_NSC_ILi512EEEEEES1M_EEEEEEEvEEEENS_8epilogue10collective6detail29Sm90TmaWarpSpecializedAdapterINS25_15DefaultEpilogueISM_NSB_IJNSB_IJlllEEESE_SY_EEES2A_NS24_6thread17LinearCombinationISM_Li1EffLNS2B_9ScaleType4KindE0ELNS_15FloatRoundStyleE2ESM_EENS_4gemm15EpilogueDefaultEEEEEvvEEEEvNT_6ParamsE)
        /*0634*/ 	.short	0x0210
        /*0636*/ 	.short	0x03f0


	//----- nvinfo : EIATTR_SW_WAR
	.align		4
.L_34:
        /*0638*/ 	.byte	0x04, 0x36
        /*063a*/ 	.short	(.L_36 - .L_35)
.L_35:
        /*063c*/ 	.word	0x00000008
.L_36:


//--------------------- .nv.callgraph             --------------------------
	.section	.nv.callgraph,"",@"SHT_CUDA_CALLGRAPH"
	.align	4
	.sectionentsize	8
	.align		4
        /*0000*/ 	.word	0x00000000
	.align		4
        /*0004*/ 	.word	0xffffffff
	.align		4
        /*0008*/ 	.word	0x00000000
	.align		4
        /*000c*/ 	.word	0xfffffffe
	.align		4
        /*0010*/ 	.word	0x00000000
	.align		4
        /*0014*/ 	.word	0xfffffffd
	.align		4
        /*0018*/ 	.word	0x00000000
	.align		4
        /*001c*/ 	.word	0xfffffffc


//--------------------- .nv.constant4             --------------------------
	.section	.nv.constant4,"a",@progbits
	.align	8
	.align		8
.nv.constant4:
        /*0000*/ 	.dword	_ZN39_INTERNAL_3e50683b_4_k_cu_5c5a17f0_29034cuda3std3__45__cpo5beginE
	.align		8
        /*0008*/ 	.dword	_ZN39_INTERNAL_3e50683b_4_k_cu_5c5a17f0_29034cuda3std3__45__cpo3endE
	.align		8
        /*0010*/ 	.dword	_ZN39_INTERNAL_3e50683b_4_k_cu_5c5a17f0_29034cuda3std3__45__cpo6cbeginE
	.align		8
        /*0018*/ 	.dword	_ZN39_INTERNAL_3e50683b_4_k_cu_5c5a17f0_29034cuda3std3__45__cpo4cendE
	.align		8
        /*0020*/ 	.dword	_ZN39_INTERNAL_3e50683b_4_k_cu_5c5a17f0_29034cuda3std3__441_GLOBAL__N__3e50683b_4_k_cu_5c5a17f0_29036ignoreE
	.align		8
        /*0028*/ 	.dword	_ZN39_INTERNAL_3e50683b_4_k_cu_5c5a17f0_29034cuda3std3__419piecewise_constructE
	.align		8
        /*0030*/ 	.dword	_ZN39_INTERNAL_3e50683b_4_k_cu_5c5a17f0_29034cuda3std3__48in_placeE
	.align		8
        /*0038*/ 	.dword	_ZN39_INTERNAL_3e50683b_4_k_cu_5c5a17f0_29034cuda3std6ranges3__45__cpo4swapE
	.align		8
        /*0040*/ 	.dword	_ZN39_INTERNAL_3e50683b_4_k_cu_5c5a17f0_29034cuda3std6ranges3__45__cpo9iter_moveE
	.align		8
        /*0048*/ 	.dword	_ZN39_INTERNAL_3e50683b_4_k_cu_5c5a17f0_29034cute7productE
	.align		8
        /*0050*/ 	.dword	_ZN39_INTERNAL_3e50683b_4_k_cu_5c5a17f0_29034cute1_E


//--------------------- .text._ZN7cutlass13device_kernelINS_4conv6kernel13ConvUniversalINS1_16ConvProblemShapeILNS1_8OperatorE1ELi2EEENS1_10collective14CollectiveConvINS1_46MainloopSm90TmaGmmaWarpSpecializedImplicitGemmILS5_1ELi28ELi2EN4cute5tupleIJNSA_1CILi2EEENSC_ILi1EEESE_EEENS1_36KernelImplicitTmaWarpSpecializedSm90ELi1EEENSB_IJNSC_ILi64EEESI_NSB_IJNSC_ILi32EEEEEEEEENS_6half_tESM_NSA_8TiledMMAINSA_8MMA_AtomIJNSA_4SM904GMMA25MMA_64x64x16_F32F16F16_SSILNSQ_5MajorE0ELSS_1ELNSQ_7ScaleInE1ELST_1EEEEEENSA_6LayoutINSB_IJSE_SE_SE_EEENSB_IJNSC_ILi0EEESY_SY_EEEEENSB_IJNSA_10UnderscoreES11_S11_EEEEENS7_6detail26Sm90ImplicitGemmTileTraitsINSA_20SM90_TMA_LOAD_IM2COLENSA_14ComposedLayoutINSA_7SwizzleILi2ELi4ELi3EEENSA_18smem_ptr_flag_bitsILi16EEENSW_INSB_IJNSB_IJNSC_ILi8EEES1C_EEENSB_IJSJ_SE_EEENSB_IJSE_NSC_ILi28EEEEEEEEENSB_IJNSB_IJSJ_NSC_ILi256EEEEEENSB_IJSE_SY_EEENSB_IJSY_NSC_ILi2048EEEEEEEEEEEEEvEENS15_INSA_23SM90_TMA_LOAD_MULTICASTENS17_INS18_ILi3ELi4ELi3EEES1B_NSW_INSB_IJNSB_IJSI_SE_EEENSB_IJS1C_NSC_ILi4EEEEEES1G_EEENSB_IJS1K_NSB_IJSI_NSC_ILi512EEEEEES1M_EEEEEEEvEEEENS_8epilogue10collective6detail29Sm90TmaWarpSpecializedAdapterINS25_15DefaultEpilogueISM_NSB_IJNSB_IJlllEEESE_SY_EEES2A_NS24_6thread17LinearCombinationISM_Li1EffLNS2B_9ScaleType4KindE0ELNS_15FloatRoundStyleE2ESM_EENS_4gemm15EpilogueDefaultEEEEEvvEEEEvNT_6ParamsE --------------------------
	.section	.text._ZN7cutlass13device_kernelINS_4conv6kernel13ConvUniversalINS1_16ConvProblemShapeILNS1_8OperatorE1ELi2EEENS1_10collective14CollectiveConvINS1_46MainloopSm90TmaGmmaWarpSpecializedImplicitGemmILS5_1ELi28ELi2EN4cute5tupleIJNSA_1CILi2EEENSC_ILi1EEESE_EEENS1_36KernelImplicitTmaWarpSpecializedSm90ELi1EEENSB_IJNSC_ILi64EEESI_NSB_IJNSC_ILi32EEEEEEEEENS_6half_tESM_NSA_8TiledMMAINSA_8MMA_AtomIJNSA_4SM904GMMA25MMA_64x64x16_F32F16F16_SSILNSQ_5MajorE0ELSS_1ELNSQ_7ScaleInE1ELST_1EEEEEENSA_6LayoutINSB_IJSE_SE_SE_EEENSB_IJNSC_ILi0EEESY_SY_EEEEENSB_IJNSA_10UnderscoreES11_S11_EEEEENS7_6detail26Sm90ImplicitGemmTileTraitsINSA_20SM90_TMA_LOAD_IM2COLENSA_14ComposedLayoutINSA_7SwizzleILi2ELi4ELi3EEENSA_18smem_ptr_flag_bitsILi16EEENSW_INSB_IJNSB_IJNSC_ILi8EEES1C_EEENSB_IJSJ_SE_EEENSB_IJSE_NSC_ILi28EEEEEEEEENSB_IJNSB_IJSJ_NSC_ILi256EEEEEENSB_IJSE_SY_EEENSB_IJSY_NSC_ILi2048EEEEEEEEEEEEEvEENS15_INSA_23SM90_TMA_LOAD_MULTICASTENS17_INS18_ILi3ELi4ELi3EEES1B_NSW_INSB_IJNSB_IJSI_SE_EEENSB_IJS1C_NSC_ILi4EEEEEES1G_EEENSB_IJS1K_NSB_IJSI_NSC_ILi512EEEEEES1M_EEEEEEEvEEEENS_8epilogue10collective6detail29Sm90TmaWarpSpecializedAdapterINS25_15DefaultEpilogueISM_NSB_IJNSB_IJlllEEESE_SY_EEES2A_NS24_6thread17LinearCombinationISM_Li1EffLNS2B_9ScaleType4KindE0ELNS_15FloatRoundStyleE2ESM_EENS_4gemm15EpilogueDefaultEEEEEvvEEEEvNT_6ParamsE,"ax",@progbits
	.align	128
.text._ZN7cutlass13device_kernelINS_4conv6kernel13ConvUniversalINS1_16ConvProblemShapeILNS1_8OperatorE1ELi2EEENS1_10collective14CollectiveConvINS1_46MainloopSm90TmaGmmaWarpSpecializedImplicitGemmILS5_1ELi28ELi2EN4cute5tupleIJNSA_1CILi2EEENSC_ILi1EEESE_EEENS1_36KernelImplicitTmaWarpSpecializedSm90ELi1EEENSB_IJNSC_ILi64EEESI_NSB_IJNSC_ILi32EEEEEEEEENS_6half_tESM_NSA_8TiledMMAINSA_8MMA_AtomIJNSA_4SM904GMMA25MMA_64x64x16_F32F16F16_SSILNSQ_5MajorE0ELSS_1ELNSQ_7ScaleInE1ELST_1EEEEEENSA_6LayoutINSB_IJSE_SE_SE_EEENSB_IJNSC_ILi0EEESY_SY_EEEEENSB_IJNSA_10UnderscoreES11_S11_EEEEENS7_6detail26Sm90ImplicitGemmTileTraitsINSA_20SM90_TMA_LOAD_IM2COLENSA_14ComposedLayoutINSA_7SwizzleILi2ELi4ELi3EEENSA_18smem_ptr_flag_bitsILi16EEENSW_INSB_IJNSB_IJNSC_ILi8EEES1C_EEENSB_IJSJ_SE_EEENSB_IJSE_NSC_ILi28EEEEEEEEENSB_IJNSB_IJSJ_NSC_ILi256EEEEEENSB_IJSE_SY_EEENSB_IJSY_NSC_ILi2048EEEEEEEEEEEEEvEENS15_INSA_23SM90_TMA_LOAD_MULTICASTENS17_INS18_ILi3ELi4ELi3EEES1B_NSW_INSB_IJNSB_IJSI_SE_EEENSB_IJS1C_NSC_ILi4EEEEEES1G_EEENSB_IJS1K_NSB_IJSI_NSC_ILi512EEEEEES1M_EEEEEEEvEEEENS_8epilogue10collective6detail29Sm90TmaWarpSpecializedAdapterINS25_15DefaultEpilogueISM_NSB_IJNSB_IJlllEEESE_SY_EEES2A_NS24_6thread17LinearCombinationISM_Li1EffLNS2B_9ScaleType4KindE0ELNS_15FloatRoundStyleE2ESM_EENS_4gemm15EpilogueDefaultEEEEEvvEEEEvNT_6ParamsE:
        .type           _ZN7cutlass13device_kernelINS_4conv6kernel13ConvUniversalINS1_16ConvProblemShapeILNS1_8OperatorE1ELi2EEENS1_10collective14CollectiveConvINS1_46MainloopSm90TmaGmmaWarpSpecializedImplicitGemmILS5_1ELi28ELi2EN4cute5tupleIJNSA_1CILi2EEENSC_ILi1EEESE_EEENS1_36KernelImplicitTmaWarpSpecializedSm90ELi1EEENSB_IJNSC_ILi64EEESI_NSB_IJNSC_ILi32EEEEEEEEENS_6half_tESM_NSA_8TiledMMAINSA_8MMA_AtomIJNSA_4SM904GMMA25MMA_64x64x16_F32F16F16_SSILNSQ_5MajorE0ELSS_1ELNSQ_7ScaleInE1ELST_1EEEEEENSA_6LayoutINSB_IJSE_SE_SE_EEENSB_IJNSC_ILi0EEESY_SY_EEEEENSB_IJNSA_10UnderscoreES11_S11_EEEEENS7_6detail26Sm90ImplicitGemmTileTraitsINSA_20SM90_TMA_LOAD_IM2COLENSA_14ComposedLayoutINSA_7SwizzleILi2ELi4ELi3EEENSA_18smem_ptr_flag_bitsILi16EEENSW_INSB_IJNSB_IJNSC_ILi8EEES1C_EEENSB_IJSJ_SE_EEENSB_IJSE_NSC_ILi28EEEEEEEEENSB_IJNSB_IJSJ_NSC_ILi256EEEEEENSB_IJSE_SY_EEENSB_IJSY_NSC_ILi2048EEEEEEEEEEEEEvEENS15_INSA_23SM90_TMA_LOAD_MULTICASTENS17_INS18_ILi3ELi4ELi3EEES1B_NSW_INSB_IJNSB_IJSI_SE_EEENSB_IJS1C_NSC_ILi4EEEEEES1G_EEENSB_IJS1K_NSB_IJSI_NSC_ILi512EEEEEES1M_EEEEEEEvEEEENS_8epilogue10collective6detail29Sm90TmaWarpSpecializedAdapterINS25_15DefaultEpilogueISM_NSB_IJNSB_IJlllEEESE_SY_EEES2A_NS24_6thread17LinearCombinationISM_Li1EffLNS2B_9ScaleType4KindE0ELNS_15FloatRoundStyleE2ESM_EENS_4gemm15EpilogueDefaultEEEEEvvEEEEvNT_6ParamsE,@function
        .size           _ZN7cutlass13device_kernelINS_4conv6kernel13ConvUniversalINS1_16ConvProblemShapeILNS1_8OperatorE1ELi2EEENS1_10collective14CollectiveConvINS1_46MainloopSm90TmaGmmaWarpSpecializedImplicitGemmILS5_1ELi28ELi2EN4cute5tupleIJNSA_1CILi2EEENSC_ILi1EEESE_EEENS1_36KernelImplicitTmaWarpSpecializedSm90ELi1EEENSB_IJNSC_ILi64EEESI_NSB_IJNSC_ILi32EEEEEEEEENS_6half_tESM_NSA_8TiledMMAINSA_8MMA_AtomIJNSA_4SM904GMMA25MMA_64x64x16_F32F16F16_SSILNSQ_5MajorE0ELSS_1ELNSQ_7ScaleInE1ELST_1EEEEEENSA_6LayoutINSB_IJSE_SE_SE_EEENSB_IJNSC_ILi0EEESY_SY_EEEEENSB_IJNSA_10UnderscoreES11_S11_EEEEENS7_6detail26Sm90ImplicitGemmTileTraitsINSA_20SM90_TMA_LOAD_IM2COLENSA_14ComposedLayoutINSA_7SwizzleILi2ELi4ELi3EEENSA_18smem_ptr_flag_bitsILi16EEENSW_INSB_IJNSB_IJNSC_ILi8EEES1C_EEENSB_IJSJ_SE_EEENSB_IJSE_NSC_ILi28EEEEEEEEENSB_IJNSB_IJSJ_NSC_ILi256EEEEEENSB_IJSE_SY_EEENSB_IJSY_NSC_ILi2048EEEEEEEEEEEEEvEENS15_INSA_23SM90_TMA_LOAD_MULTICASTENS17_INS18_ILi3ELi4ELi3EEES1B_NSW_INSB_IJNSB_IJSI_SE_EEENSB_IJS1C_NSC_ILi4EEEEEES1G_EEENSB_IJS1K_NSB_IJSI_NSC_ILi512EEEEEES1M_EEEEEEEvEEEENS_8epilogue10collective6detail29Sm90TmaWarpSpecializedAdapterINS25_15DefaultEpilogueISM_NSB_IJNSB_IJlllEEESE_SY_EEES2A_NS24_6thread17LinearCombinationISM_Li1EffLNS2B_9ScaleType4KindE0ELNS_15FloatRoundStyleE2ESM_EENS_4gemm15EpilogueDefaultEEEEEvvEEEEvNT_6ParamsE,(.L_x_124 - _ZN7cutlass13device_kernelINS_4conv6kernel13ConvUniversalINS1_16ConvProblemShapeILNS1_8OperatorE1ELi2EEENS1_10collective14CollectiveConvINS1_46MainloopSm90TmaGmmaWarpSpecializedImplicitGemmILS5_1ELi28ELi2EN4cute5tupleIJNSA_1CILi2EEENSC_ILi1EEESE_EEENS1_36KernelImplicitTmaWarpSpecializedSm90ELi1EEENSB_IJNSC_ILi64EEESI_NSB_IJNSC_ILi32EEEEEEEEENS_6half_tESM_NSA_8TiledMMAINSA_8MMA_AtomIJNSA_4SM904GMMA25MMA_64x64x16_F32F16F16_SSILNSQ_5MajorE0ELSS_1ELNSQ_7ScaleInE1ELST_1EEEEEENSA_6LayoutINSB_IJSE_SE_SE_EEENSB_IJNSC_ILi0EEESY_SY_EEEEENSB_IJNSA_10UnderscoreES11_S11_EEEEENS7_6detail26Sm90ImplicitGemmTileTraitsINSA_20SM90_TMA_LOAD_IM2COLENSA_14ComposedLayoutINSA_7SwizzleILi2ELi4ELi3EEENSA_18smem_ptr_flag_bitsILi16EEENSW_INSB_IJNSB_IJNSC_ILi8EEES1C_EEENSB_IJSJ_SE_EEENSB_IJSE_NSC_ILi28EEEEEEEEENSB_IJNSB_IJSJ_NSC_ILi256EEEEEENSB_IJSE_SY_EEENSB_IJSY_NSC_ILi2048EEEEEEEEEEEEEvEENS15_INSA_23SM90_TMA_LOAD_MULTICASTENS17_INS18_ILi3ELi4ELi3EEES1B_NSW_INSB_IJNSB_IJSI_SE_EEENSB_IJS1C_NSC_ILi4EEEEEES1G_EEENSB_IJS1K_NSB_IJSI_NSC_ILi512EEEEEES1M_EEEEEEEvEEEENS_8epilogue10collective6detail29Sm90TmaWarpSpecializedAdapterINS25_15DefaultEpilogueISM_NSB_IJNSB_IJlllEEESE_SY_EEES2A_NS24_6thread17LinearCombinationISM_Li1EffLNS2B_9ScaleType4KindE0ELNS_15FloatRoundStyleE2ESM_EENS_4gemm15EpilogueDefaultEEEEEvvEEEEvNT_6ParamsE)
        .other          _ZN7cutlass13device_kernelINS_4conv6kernel13ConvUniversalINS1_16ConvProblemShapeILNS1_8OperatorE1ELi2EEENS1_10collective14CollectiveConvINS1_46MainloopSm90TmaGmmaWarpSpecializedImplicitGemmILS5_1ELi28ELi2EN4cute5tupleIJNSA_1CILi2EEENSC_ILi1EEESE_EEENS1_36KernelImplicitTmaWarpSpecializedSm90ELi1EEENSB_IJNSC_ILi64EEESI_NSB_IJNSC_ILi32EEEEEEEEENS_6half_tESM_NSA_8TiledMMAINSA_8MMA_AtomIJNSA_4SM904GMMA25MMA_64x64x16_F32F16F16_SSILNSQ_5MajorE0ELSS_1ELNSQ_7ScaleInE1ELST_1EEEEEENSA_6LayoutINSB_IJSE_SE_SE_EEENSB_IJNSC_ILi0EEESY_SY_EEEEENSB_IJNSA_10UnderscoreES11_S11_EEEEENS7_6detail26Sm90ImplicitGemmTileTraitsINSA_20SM90_TMA_LOAD_IM2COLENSA_14ComposedLayoutINSA_7SwizzleILi2ELi4ELi3EEENSA_18smem_ptr_flag_bitsILi16EEENSW_INSB_IJNSB_IJNSC_ILi8EEES1C_EEENSB_IJSJ_SE_EEENSB_IJSE_NSC_ILi28EEEEEEEEENSB_IJNSB_IJSJ_NSC_ILi256EEEEEENSB_IJSE_SY_EEENSB_IJSY_NSC_ILi2048EEEEEEEEEEEEEvEENS15_INSA_23SM90_TMA_LOAD_MULTICASTENS17_INS18_ILi3ELi4ELi3EEES1B_NSW_INSB_IJNSB_IJSI_SE_EEENSB_IJS1C_NSC_ILi4EEEEEES1G_EEENSB_IJS1K_NSB_IJSI_NSC_ILi512EEEEEES1M_EEEEEEEvEEEENS_8epilogue10collective6detail29Sm90TmaWarpSpecializedAdapterINS25_15DefaultEpilogueISM_NSB_IJNSB_IJlllEEESE_SY_EEES2A_NS24_6thread17LinearCombinationISM_Li1EffLNS2B_9ScaleType4KindE0ELNS_15FloatRoundStyleE2ESM_EENS_4gemm15EpilogueDefaultEEEEEvvEEEEvNT_6ParamsE,@"STO_CUDA_ENTRY STV_DEFAULT"
_ZN7cutlass13device_kernelINS_4conv6kernel13ConvUniversalINS1_16ConvProblemShapeILNS1_8OperatorE1ELi2EEENS1_10collective14CollectiveConvINS1_46MainloopSm90TmaGmmaWarpSpecializedImplicitGemmILS5_1ELi28ELi2EN4cute5tupleIJNSA_1CILi2EEENSC_ILi1EEESE_EEENS1_36KernelImplicitTmaWarpSpecializedSm90ELi1EEENSB_IJNSC_ILi64EEESI_NSB_IJNSC_ILi32EEEEEEEEENS_6half_tESM_NSA_8TiledMMAINSA_8MMA_AtomIJNSA_4SM904GMMA25MMA_64x64x16_F32F16F16_SSILNSQ_5MajorE0ELSS_1ELNSQ_7ScaleInE1ELST_1EEEEEENSA_6LayoutINSB_IJSE_SE_SE_EEENSB_IJNSC_ILi0EEESY_SY_EEEEENSB_IJNSA_10UnderscoreES11_S11_EEEEENS7_6detail26Sm90ImplicitGemmTileTraitsINSA_20SM90_TMA_LOAD_IM2COLENSA_14ComposedLayoutINSA_7SwizzleILi2ELi4ELi3EEENSA_18smem_ptr_flag_bitsILi16EEENSW_INSB_IJNSB_IJNSC_ILi8EEES1C_EEENSB_IJSJ_SE_EEENSB_IJSE_NSC_ILi28EEEEEEEEENSB_IJNSB_IJSJ_NSC_ILi256EEEEEENSB_IJSE_SY_EEENSB_IJSY_NSC_ILi2048EEEEEEEEEEEEEvEENS15_INSA_23SM90_TMA_LOAD_MULTICASTENS17_INS18_ILi3ELi4ELi3EEES1B_NSW_INSB_IJNSB_IJSI_SE_EEENSB_IJS1C_NSC_ILi4EEEEEES1G_EEENSB_IJS1K_NSB_IJSI_NSC_ILi512EEEEEES1M_EEEEEEEvEEEENS_8epilogue10collective6detail29Sm90TmaWarpSpecializedAdapterINS25_15DefaultEpilogueISM_NSB_IJNSB_IJlllEEESE_SY_EEES2A_NS24_6thread17LinearCombinationISM_Li1EffLNS2B_9ScaleType4KindE0ELNS_15FloatRoundStyleE2ESM_EENS_4gemm15EpilogueDefaultEEEEEvvEEEEvNT_6ParamsE:
[----:B------:R-:W-:Y:S01]  /*0000*/  LDC R1, c[0x0][0x28] ;  /* 0x00000a00ff017b82 */ /* 0x000fe20000000800 */
[----:B------:R-:W0:Y:S01]  /*0010*/  S2R R8, SR_TID.X ;  /* 0x0000000000087919 */ /* 0x000e220000002100 */
[----:B------:R-:W-:Y:S01]  /*0020*/  ELECT P0, URZ, PT ;  /* 0x00000000003f782f */ /* 0x000fe20003800000 */
[----:B------:R-:W-:Y:S01]  /*0030*/  BSSY B0, `(.L_x_0) ;  /* 0x0000010000007945 */ /* 0x000fe20003800000 */
[----:B------:R-:W1:Y:S01]  /*0040*/  S2R R9, SR_CTAID.X ;  /* 0x0000000000097919 */ /* 0x000e620000002500 */
[--C-:B0-----:R-:W-:Y:S02]  /*0050*/  SHF.R.U32.HI R0, RZ, 0x5, R8.reuse ;  /* 0x00000005ff007819 */ /* 0x101fe40000011608 */
[----:B------:R-:W-:-:S03]  /*0060*/  SHF.R.U32.HI R10, RZ, 0x7, R8 ;  /* 0x00000007ff0a7819 */ /* 0x000fc60000011608 */
[----:B------:R-:W0:Y:S04]  /*0070*/  SHFL.IDX PT, R2, R0, RZ, 0x1f ;  /* 0x00001fff00027589 */ /* 0x000e2800000e0000 */
[----:B------:R-:W2:Y:S01]  /*0080*/  SHFL.IDX PT, R10, R10, RZ, 0x1f ;  /* 0x00001fff0a0a7589 */ /* 0x000ea200000e0000 */
[----:B0-----:R-:W-:-:S13]  /*0090*/  ISETP.NE.OR P0, PT, R2, RZ, !P0 ;  /* 0x000000ff0200720c */ /* 0x001fda0004705670 */
[----:B-12---:R-:W-:Y:S05]  /*00a0*/  @P0 BRA `(.L_x_1) ;  /* 0x0000000000200947 */ /* 0x006fea0003800000 */
[----:B------:R-:W-:Y:S02]  /*00b0*/  ULDC.64 UR4, c[0x0][0x198] ;  /* 0x0000660000047ab9 */ /* 0x000fe40000000a00 */
[----:B------:R-:W-:Y:S02]  /*00c0*/  UIADD3 UR6, UP0, UR4, 0xf0, URZ ;  /* 0x000000f004067890 */ /* 0x000fe4000ff1e03f */
[----:B------:R-:W-:Y:S02]  /*00d0*/  UIADD3 UR4, UP1, UR4, 0x1f0, URZ ;  /* 0x000001f004047890 */ /* 0x000fe4000ff3e03f */
[----:B------:R-:W-:Y:S02]  /*00e0*/  UIADD3.X UR7, URZ, UR5, URZ, UP0, !UPT ;  /* 0x000000053f077290 */ /* 0x000fe400087fe43f */
[----:B------:R-:W-:-:S07]  /*00f0*/  UIADD3.X UR5, URZ, UR5, URZ, UP1, !UPT ;  /* 0x000000053f057290 */ /* 0x000fce0008ffe43f */
[----:B------:R0:W-:Y:S02]  /*0100*/  UTMACCTL.PF [UR6] ;  /* 0x00000000060079b9 */ /* 0x0001e40008040000 */
[----:B------:R0:W-:Y:S02]  /*0110*/  UTMACCTL.PF [UR4] ;  /* 0x00000000040079b9 */ /* 0x0001e40008040000 */
[----:B0-----:R-:W-:Y:S01]  /*0120*/  NOP ;  /* 0x0000000000007918 */ /* 0x001fe20000000000 */
.L_x_1:
[----:B------:R-:W-:Y:S05]  /*0130*/  BSYNC B0 ;  /* 0x0000000000007941 */ /* 0x000fea0003800000 */
.L_x_0:
[----:B------:R-:W0:Y:S01]  /*0140*/  SHFL.IDX PT, R0, R0, RZ, 0x1f ;  /* 0x00001fff00007589 */ /* 0x000e2200000e0000 */
[----:B------:R-:W-:Y:S02]  /*0150*/  SHF.R.S32.HI R3, RZ, 0x1f, R8 ;  /* 0x0000001fff037819 */ /* 0x000fe40000011408 */
[----:B------:R-:W-:Y:S01]  /*0160*/  I2FP.F32.U32 R6, R9 ;  /* 0x0000000900067245 */ /* 0x000fe20000201000 */
[----:B------:R-:W1:Y:S01]  /*0170*/  S2R R11, SR_CTAID.Y ;  /* 0x00000000000b7919 */ /* 0x000e620000002600 */
[----:B------:R-:W-:-:S04]  /*0180*/  LEA.HI R3, R3, R8, RZ, 0x7 ;  /* 0x0000000803037211 */ /* 0x000fc800078f38ff */
[----:B------:R-:W-:-:S05]  /*0190*/  LOP3.LUT R3, R3, 0xffffff80, RZ, 0xc0, !PT ;  /* 0xffffff8003037812 */ /* 0x000fca00078ec0ff */
[----:B------:R-:W-:-:S05]  /*01a0*/  IMAD.IADD R12, R8, 0x1, -R3 ;  /* 0x00000001080c7824 */ /* 0x000fca00078e0a03 */
[----:B------:R-:W-:-:S04]  /*01b0*/  SHF.R.S32.HI R3, RZ, 0x1f, R12 ;  /* 0x0000001fff037819 */ /* 0x000fc8000001140c */
[----:B------:R-:W-:Y:S02]  /*01c0*/  LEA.HI R3, R3, R12, RZ, 0x3 ;  /* 0x0000000c03037211 */ /* 0x000fe400078f18ff */
[----:B0-----:R-:W-:Y:S02]  /*01d0*/  ISETP.NE.AND P0, PT, R0, RZ, PT ;  /* 0x000000ff0000720c */ /* 0x001fe40003f05270 */
[--C-:B------:R-:W-:Y:S02]  /*01e0*/  SHF.R.S32.HI R4, RZ, 0x3, R3.reuse ;  /* 0x00000003ff047819 */ /* 0x100fe40000011403 */
[----:B------:R-:W-:Y:S02]  /*01f0*/  SHF.R.S32.HI R3, RZ, 0x1f, R3 ;  /* 0x0000001fff037819 */ /* 0x000fe40000011403 */
[----:B------:R-:W-:-:S07]  /*0200*/  SHF.R.S32.HI R5, RZ, 0x1f, R0 ;  /* 0x0000001fff057819 */ /* 0x000fce0000011400 */
[----:B-1----:R-:W-:Y:S05]  /*0210*/  @P0 BRA `(.L_x_2) ;  /* 0x0000000400240947 */ /* 0x002fea0003800000 */
[----:B------:R-:W-:Y:S01]  /*0220*/  ELECT P0, URZ, PT ;  /* 0x00000000003f782f */ /* 0x000fe20003800000 */
[----:B------:R-:W-:-:S12]  /*0230*/  BSSY B0, `(.L_x_2) ;  /* 0x0000047000007945 */ /* 0x000fd80003800000 */
[----:B------:R-:W-:Y:S05]  /*0240*/  @!P0 BRA `(.L_x_3) ;  /* 0x0000000400148947 */ /* 0x000fea0003800000 */
[----:B------:R-:W0:Y:S01]  /*0250*/  S2UR UR8, SR_CgaCtaId ;  /* 0x00000000000879c3 */ /* 0x000e220000008800 */
[----:B------:R-:W-:Y:S01]  /*0260*/  UMOV UR4, 0x400 ;  /* 0x0000040000047882 */ /* 0x000fe20000000000 */
[----:B------:R-:W-:Y:S01]  /*0270*/  UMOV UR5, 0x1 ;  /* 0x0000000100057882 */ /* 0x000fe20000000000 */
[----:B------:R-:W-:Y:S02]  /*0280*/  UMOV UR6, 0x2 ;  /* 0x0000000200067882 */ /* 0x000fe40000000000 */
[----:B------:R-:W-:-:S04]  /*0290*/  UIADD3 UR6, -UR6, 0x100000, URZ ;  /* 0x0010000006067890 */ /* 0x000fc8000fffe13f */
[----:B------:R-:W-:Y:S02]  /*02a0*/  USHF.L.U32 UR7, UR6, 0xb, URZ ;  /* 0x0000000b06077899 */ /* 0x000fe4000800063f */
[----:B------:R-:W-:Y:S02]  /*02b0*/  USHF.L.U32 UR6, UR6, 0x1, URZ ;  /* 0x0000000106067899 */ /* 0x000fe4000800063f */
[----:B0-----:R-:W-:Y:S02]  /*02c0*/  ULEA UR8, UR8, UR4, 0x18 ;  /* 0x0000000408087291 */ /* 0x001fe4000f8ec03f */
[----:B------:R-:W-:-:S04]  /*02d0*/  UIADD3 UR4, -UR5, 0x100000, URZ ;  /* 0x0010000005047890 */ /* 0x000fc8000fffe13f */
[----:B------:R-:W-:Y:S02]  /*02e0*/  USHF.L.U32 UR5, UR4, 0xb, URZ ;  /* 0x0000000b04057899 */ /* 0x000fe4000800063f */
[----:B------:R-:W-:Y:S01]  /*02f0*/  USHF.L.U32 UR4, UR4, 0x1, URZ ;  /* 0x0000000104047899 */ /* 0x000fe2000800063f */
[----:B------:R-:W0:Y:S11]  /*0300*/  FENCE.VIEW.ASYNC.S ;  /* 0x00000000000073c6 */ /* 0x000e360000000000 */
[----:B0-----:R0:W1:Y:S01]  /*0310*/  SYNCS.EXCH.64 URZ, [UR8+0x38000], UR4 ;  /* 0x03800004083f75b2 */ /* 0x0010620008000100 */
[----:B------:R0:W2:Y:S01]  /*0320*/  SYNCS.EXCH.64 URZ, [UR8+0x380e0], UR6 ;  /* 0x0380e006083f75b2 */ /* 0x0000a20008000100 */
[----:B------:R0:W3:Y:S01]  /*0330*/  SYNCS.EXCH.64 URZ, [UR8+0x38008], UR4 ;  /* 0x03800804083f75b2 */ /* 0x0000e20008000100 */
[----:B------:R0:W4:Y:S01]  /*0340*/  SYNCS.EXCH.64 URZ, [UR8+0x380e8], UR6 ;  /* 0x0380e806083f75b2 */ /* 0x0001220008000100 */
[----:B------:R0:W0:Y:S01]  /*0350*/  SYNCS.EXCH.64 URZ, [UR8+0x38010], UR4 ;  /* 0x03801004083f75b2 */ /* 0x0000220008000100 */
        /* <DEDUP_REMOVED lines=51> */
[----:B-1234-:R-:W-:Y:S01]  /*0690*/  NOP ;  /* 0x0000000000007918 */ /* 0x01efe20000000000 */
.L_x_3:
[----:B0-----:R-:W-:Y:S05]  /*06a0*/  BSYNC B0 ;  /* 0x0000000000007941 */ /* 0x001fea0003800000 */
.L_x_2:
[----:B------:R-:W-:Y:S01]  /*06b0*/  ULDC UR4, c[0x0][0x150] ;  /* 0x0000540000047ab9 */ /* 0x000fe20000000800 */
[----:B------:R-:W-:Y:S01]  /*06c0*/  LEA.HI R3, R3, R4, RZ, 0x2 ;  /* 0x0000000403037211 */ /* 0x000fe200078f10ff */
[----:B------:R-:W-:Y:S01]  /*06d0*/  FMUL R6, R6, UR4 ;  /* 0x0000000406067c20 */ /* 0x000fe20008400000 */
[----:B------:R-:W-:Y:S01]  /*06e0*/  LEA.HI R5, R5, R0, RZ, 0x2 ;  /* 0x0000000005057211 */ /* 0x000fe200078f10ff */
[----:B------:R-:W-:Y:S01]  /*06f0*/  ULDC UR4, c[0x0][0x154] ;  /* 0x0000550000047ab9 */ /* 0x000fe20000000800 */
[----:B------:R-:W-:Y:S01]  /*0700*/  LOP3.LUT R3, R3, 0xfffffffc, RZ, 0xc0, !PT ;  /* 0xfffffffc03037812 */ /* 0x000fe200078ec0ff */
[----:B------:R-:W0:Y:S01]  /*0710*/  LDC R13, c[0x0][0x140] ;  /* 0x00005000ff0d7b82 */ /* 0x000e220000000800 */
[----:B------:R-:W-:Y:S01]  /*0720*/  LOP3.LUT R5, R5, 0x3ffffffc, RZ, 0xc0, !PT ;  /* 0x3ffffffc05057812 */ /* 0x000fe200078ec0ff */
[----:B------:R-:W1:Y:S01]  /*0730*/  F2I.U32.TRUNC.NTZ R6, R6 ;  /* 0x0000000600067305 */ /* 0x000e62000020f000 */
[----:B------:R-:W-:Y:S01]  /*0740*/  LOP3.LUT P0, RZ, R12, 0x7, RZ, 0xc0, !PT ;  /* 0x000000070cff7812 */ /* 0x000fe2000780c0ff */
[----:B------:R-:W-:Y:S01]  /*0750*/  IMAD.IADD R3, R4, 0x1, -R3 ;  /* 0x0000000104037824 */ /* 0x000fe200078e0a03 */
[----:B------:R-:W-:Y:S01]  /*0760*/  ISETP.NE.AND P3, PT, R10, 0x1, PT ;  /* 0x000000010a00780c */ /* 0x000fe20003f65270 */
[----:B------:R-:W-:Y:S01]  /*0770*/  IMAD.IADD R0, R0, 0x1, -R5 ;  /* 0x0000000100007824 */ /* 0x000fe200078e0a05 */
[----:B------:R-:W-:Y:S01]  /*0780*/  I2FP.F32.U32 R5, R11 ;  /* 0x0000000b00057245 */ /* 0x000fe20000201000 */
[----:B------:R-:W-:Y:S01]  /*0790*/  NOP ;  /* 0x0000000000007918 */ /* 0x000fe20000000000 */
[----:B------:R-:W-:Y:S01]  /*07a0*/  NOP ;  /* 0x0000000000007918 */ /* 0x000fe20000000000 */
[----:B------:R-:W-:-:S02]  /*07b0*/  IMAD R4, R0, 0x4, R3 ;  /* 0x0000000400047824 */ /* 0x000fc400078e0203 */
[----:B------:R-:W-:Y:S01]  /*07c0*/  FMUL R7, R5, UR4 ;  /* 0x0000000405077c20 */ /* 0x000fe20008400000 */
[----:B------:R-:W-:Y:S01]  /*07d0*/  ULDC UR4, c[0x0][0x144] ;  /* 0x0000510000047ab9 */ /* 0x000fe20000000800 */
[C---:B------:R-:W-:Y:S01]  /*07e0*/  IMAD.SHL.U32 R5, R4.reuse, 0x4, RZ ;  /* 0x0000000404057824 */ /* 0x040fe200078e00ff */
[----:B------:R-:W-:Y:S01]  /*07f0*/  LEA.HI R0, R4, R4, RZ, 0x1 ;  /* 0x0000000404007211 */ /* 0x000fe200078f08ff */
[----:B-1----:R-:W-:Y:S02]  /*0800*/  IMAD.MOV R14, RZ, RZ, -R6 ;  /* 0x000000ffff0e7224 */ /* 0x002fe400078e0a06 */
[----:B------:R-:W1:Y:S01]  /*0810*/  F2I.U32.TRUNC.NTZ R7, R7 ;  /* 0x0000000700077305 */ /* 0x000e62000020f000 */
[----:B------:R-:W-:Y:S01]  /*0820*/  LOP3.LUT R3, R0, 0xfffffffe, RZ, 0xc0, !PT ;  /* 0xfffffffe00037812 */ /* 0x000fe200078ec0ff */
[----:B------:R-:W-:Y:S01]  /*0830*/  IMAD R0, R14, UR4, R9 ;  /* 0x000000040e007c24 */ /* 0x000fe2000f8e0209 */
[----:B------:R-:W-:-:S03]  /*0840*/  ULDC UR4, c[0x0][0x148] ;  /* 0x0000520000047ab9 */ /* 0x000fc60000000800 */
[----:B------:R-:W-:Y:S01]  /*0850*/  IMAD.IADD R3, R4, 0x1, -R3 ;  /* 0x0000000104037824 */ /* 0x000fe200078e0a03 */
[----:B0-----:R-:W-:-:S04]  /*0860*/  ISETP.EQ.U32.AND P1, PT, R13, 0x1, PT ;  /* 0x000000010d00780c */ /* 0x001fc80003f22070 */
[----:B------:R-:W-:Y:S02]  /*0870*/  ISETP.NE.AND P4, PT, R3, R0, PT ;  /* 0x000000000300720c */ /* 0x000fe40003f85270 */
[----:B------:R-:W-:-:S04]  /*0880*/  SHF.R.S32.HI R3, RZ, 0x1f, R2 ;  /* 0x0000001fff037819 */ /* 0x000fc80000011402 */
[----:B------:R-:W-:Y:S02]  /*0890*/  LEA.HI R0, R3, R2, RZ, 0x2 ;  /* 0x0000000203007211 */ /* 0x000fe400078f10ff */
[----:B------:R-:W-:Y:S01]  /*08a0*/  LOP3.LUT R3, R4, 0xc, R5, 0x78, !PT ;  /* 0x0000000c04037812 */ /* 0x000fe200078e7805 */
[----:B-1----:R-:W-:Y:S01]  /*08b0*/  IMAD.MOV R4, RZ, RZ, -R7 ;  /* 0x000000ffff047224 */ /* 0x002fe200078e0a07 */
[----:B------:R-:W-:Y:S02]  /*08c0*/  LOP3.LUT R5, R0, 0xfffffffc, RZ, 0xc0, !PT ;  /* 0xfffffffc00057812 */ /* 0x000fe400078ec0ff */
[C---:B------:R-:W-:Y:S01]  /*08d0*/  ISETP.LT.U32.AND P0, PT, R3.reuse, 0x2, !P0 ;  /* 0x000000020300780c */ /* 0x040fe20004701070 */
[----:B------:R-:W-:Y:S01]  /*08e0*/  IMAD R7, R4, UR4, R11 ;  /* 0x0000000404077c24 */ /* 0x000fe2000f8e020b */
[----:B------:R-:W-:Y:S01]  /*08f0*/  @P4 LEA.HI R0, R3, R3, RZ, 0x1 ;  /* 0x0000000303004211 */ /* 0x000fe200078f08ff */
[----:B------:R-:W-:-:S03]  /*0900*/  IMAD.IADD R17, R2, 0x1, -R5 ;  /* 0x0000000102117824 */ /* 0x000fc600078e0a05 */
[----:B------:R-:W-:Y:S02]  /*0910*/  @P4 SHF.R.S32.HI R0, RZ, 0x1, R0 ;  /* 0x00000001ff004819 */ /* 0x000fe40000011400 */
[----:B------:R-:W-:Y:S02]  /*0920*/  LOP3.LUT P2, RZ, R10, R17, RZ, 0xfc, !PT ;  /* 0x000000110aff7212 */ /* 0x000fe4000784fcff */
[----:B------:R-:W-:Y:S01]  /*0930*/  @P4 ISETP.NE.AND P5, PT, R0, R7, PT ;  /* 0x000000070000420c */ /* 0x000fe20003fa5270 */
[----:B------:R-:W-:Y:S01]  /*0940*/  IMAD.MOV.U32 R7, RZ, RZ, 0x1 ;  /* 0x00000001ff077424 */ /* 0x000fe200078e00ff */
[----:B------:R-:W-:Y:S02]  /*0950*/  SEL R6, RZ, 0x1, P2 ;  /* 0x00000001ff067807 */ /* 0x000fe40001000000 */
[----:B------:R-:W-:Y:S02]  /*0960*/  SEL R0, RZ, 0x1, !P0 ;  /* 0x00000001ff007807 */ /* 0x000fe40004000000 */
[----:B------:R-:W-:-:S02]  /*0970*/  @P4 SEL R7, RZ, 0x1, P5 ;  /* 0x00000001ff074807 */ /* 0x000fc40002800000 */
[----:B------:R-:W-:Y:S02]  /*0980*/  SEL R6, R6, 0x2, P3 ;  /* 0x0000000206067807 */ /* 0x000fe40001800000 */
[----:B------:R-:W-:Y:S01]  /*0990*/  LOP3.LUT R7, R7, R0, RZ, 0xc0, !PT ;  /* 0x0000000007077212 */ /* 0x000fe200078ec0ff */
[----:B------:R-:W-:Y:S06]  /*09a0*/  @!P1 BRA `(.L_x_4) ;  /* 0x0000000000089947 */ /* 0x000fec0003800000 */
[----:B------:R-:W-:Y:S01]  /*09b0*/  UCGABAR_ARV ;  /* 0x00000000000079c7 */ /* 0x000fe20008000000 */
[----:B------:R-:W-:Y:S05]  /*09c0*/  BRA `(.L_x_5) ;  /* 0x0000000000047947 */ /* 0x000fea0003800000 */
.L_x_4:
[----:B------:R-:W-:Y:S01]  /*09d0*/  NOP ;  /* 0x0000000000007918 */ /* 0x000fe20000000000 */
.L_x_5:
[----:B------:R-:W-:Y:S01]  /*09e0*/  ULDC.64 UR4, c[0x0][0x598] ;  /* 0x0001660000047ab9 */ /* 0x000fe20000000a00 */
[----:B------:R-:W-:Y:S01]  /*09f0*/  ULDC.64 UR12, c[0x0][0x208] ;  /* 0x00008200000c7ab9 */ /* 0x000fe20000000a00 */
[----:B------:R-:W-:-:S04]  /*0a00*/  ISETP.NE.U32.AND P0, PT, RZ, UR4, PT ;  /* 0x00000004ff007c0c */ /* 0x000fc8000bf05070 */
[----:B------:R-:W-:-:S13]  /*0a10*/  ISETP.NE.AND.EX P0, PT, RZ, UR5, PT, P0 ;  /* 0x00000005ff007c0c */ /* 0x000fda000bf05300 */
[----:B------:R-:W-:Y:S05]  /*0a20*/  @!P0 BRA `(.L_x_6) ;  /* 0x00000000001c8947 */ /* 0x000fea0003800000 */
[----:B------:R-:W0:Y:S02]  /*0a30*/  LDC.64 R4, c[0x0][0x598] ;  /* 0x00016600ff047b82 */ /* 0x000e240000000a00 */
[----:B0-----:R-:W2:Y:S02]  /*0a40*/  LDG.E.64 R4, desc[UR12][R4.64] ;  /* 0x0000000c04047981 */ /* 0x001ea4000c1e1b00 */
[----:B--2---:R-:W-:-:S04]  /*0a50*/  ISETP.NE.U32.AND P0, PT, R4, RZ, PT ;  /* 0x000000ff0400720c */ /* 0x004fc80003f05070 */
[----:B------:R-:W-:-:S13]  /*0a60*/  ISETP.NE.AND.EX P0, PT, R5, RZ, PT, P0 ;  /* 0x000000ff0500720c */ /* 0x000fda0003f05300 */
[----:B------:R-:W-:Y:S05]  /*0a70*/  @!P0 BRA `(.L_x_6) ;  /* 0x0000000000088947 */ /* 0x000fea0003800000 */
[----:B------:R0:W5:Y:S01]  /*0a80*/  LD.E R0, desc[UR12][R4.64] ;  /* 0x0000000c04007980 */ /* 0x000162000c101900 */
[----:B------:R-:W-:Y:S05]  /*0a90*/  BRA `(.L_x_7) ;  /* 0x0000000000207947 */ /* 0x000fea0003800000 */
.L_x_6:
[----:B------:R-:W-:Y:S02]  /*0aa0*/  ULDC.64 UR4, c[0x0][0x588] ;  /* 0x0001620000047ab9 */ /* 0x000fe40000000a00 */
[----:B------:R-:W-:-:S04]  /*0ab0*/  ISETP.NE.U32.AND P0, PT, RZ, UR4, PT ;  /* 0x00000004ff007c0c */ /* 0x000fc8000bf05070 */
[----:B------:R-:W-:-:S13]  /*0ac0*/  ISETP.NE.AND.EX P0, PT, RZ, UR5, PT, P0 ;  /* 0x00000005ff007c0c */ /* 0x000fda000bf05300 */
[----:B------:R-:W-:Y:S05]  /*0ad0*/  @!P0 BRA `(.L_x_8) ;  /* 0x00000000000c8947 */ /* 0x000fea0003800000 */
[----:B------:R-:W0:Y:S02]  /*0ae0*/  LDC.64 R4, c[0x0][0x588] ;  /* 0x00016200ff047b82 */ /* 0x000e240000000a00 */
[----:B0-----:R1:W5:Y:S01]  /*0af0*/  LDG.E R0, desc[UR12][R4.64] ;  /* 0x0000000c04007981 */ /* 0x001362000c1e1900 */
[----:B------:R-:W-:Y:S05]  /*0b00*/  BRA `(.L_x_7) ;  /* 0x0000000000047947 */ /* 0x000fea0003800000 */
.L_x_8:
[----:B------:R-:W2:Y:S02]  /*0b10*/  LDC R0, c[0x0][0x580] ;  /* 0x00016000ff007b82 */ /* 0x000ea40000000800 */
.L_x_7:
[----:B------:R-:W-:Y:S02]  /*0b20*/  ULDC.64 UR4, c[0x0][0x5a0] ;  /* 0x0001680000047ab9 */ /* 0x000fe40000000a00 */
[----:B------:R-:W-:-:S04]  /*0b30*/  ISETP.NE.U32.AND P0, PT, RZ, UR4, PT ;  /* 0x00000004ff007c0c */ /* 0x000fc8000bf05070 */
[----:B------:R-:W-:-:S13]  /*0b40*/  ISETP.NE.AND.EX P0, PT, RZ, UR5, PT, P0 ;  /* 0x00000005ff007c0c */ /* 0x000fda000bf05300 */
[----:B------:R-:W-:Y:S05]  /*0b50*/  @!P0 BRA `(.L_x_9) ;  /* 0x00000000001c8947 */ /* 0x000fea0003800000 */
[----:B01----:R-:W0:Y:S02]  /*0b60*/  LDC.64 R4, c[0x0][0x5a0] ;  /* 0x00016800ff047b82 */ /* 0x003e240000000a00 */
[----:B0-----:R-:W3:Y:S02]  /*0b70*/  LDG.E.64 R4, desc[UR12][R4.64] ;  /* 0x0000000c04047981 */ /* 0x001ee4000c1e1b00 */
[----:B---3--:R-:W-:-:S04]  /*0b80*/  ISETP.NE.U32.AND P0, PT, R4, RZ, PT ;  /* 0x000000ff0400720c */ /* 0x008fc80003f05070 */
[----:B------:R-:W-:-:S13]  /*0b90*/  ISETP.NE.AND.EX P0, PT, R5, RZ, PT, P0 ;  /* 0x000000ff0500720c */ /* 0x000fda0003f05300 */
[----:B------:R-:W-:Y:S05]  /*0ba0*/  @!P0 BRA `(.L_x_9) ;  /* 0x0000000000088947 */ /* 0x000fea0003800000 */
[----:B------:R0:W5:Y:S01]  /*0bb0*/  LD.E R2, desc[UR12][R4.64] ;  /* 0x0000000c04027980 */ /* 0x000162000c101900 */
[----:B------:R-:W-:Y:S05]  /*0bc0*/  BRA `(.L_x_10) ;  /* 0x0000000000207947 */ /* 0x000fea0003800000 */
.L_x_9:
[----:B------:R-:W-:Y:S02]  /*0bd0*/  ULDC.64 UR4, c[0x0][0x590] ;  /* 0x0001640000047ab9 */ /* 0x000fe40000000a00 */
[----:B------:R-:W-:-:S04]  /*0be0*/  ISETP.NE.U32.AND P0, PT, RZ, UR4, PT ;  /* 0x00000004ff007c0c */ /* 0x000fc8000bf05070 */
[----:B------:R-:W-:-:S13]  /*0bf0*/  ISETP.NE.AND.EX P0, PT, RZ, UR5, PT, P0 ;  /* 0x00000005ff007c0c */ /* 0x000fda000bf05300 */
[----:B------:R-:W-:Y:S05]  /*0c00*/  @!P0 BRA `(.L_x_11) ;  /* 0x00000000000c8947 */ /* 0x000fea0003800000 */
[----:B01----:R-:W0:Y:S02]  /*0c10*/  LDC.64 R4, c[0x0][0x590] ;  /* 0x00016400ff047b82 */ /* 0x003e240000000a00 */
[----:B0-----:R1:W5:Y:S01]  /*0c20*/  LDG.E R2, desc[UR12][R4.64] ;  /* 0x0000000c04027981 */ /* 0x001362000c1e1900 */
[----:B------:R-:W-:Y:S05]  /*0c30*/  BRA `(.L_x_10) ;  /* 0x0000000000047947 */ /* 0x000fea0003800000 */
.L_x_11:
[----:B------:R-:W3:Y:S02]  /*0c40*/  LDC R2, c[0x0][0x584] ;  /* 0x00016100ff027b82 */ /* 0x000ee40000000800 */
.L_x_10:
[----:B------:R-:W4:Y:S08]  /*0c50*/  LDC R13, c[0x0][0x3c4] ;  /* 0x0000f100ff0d7b82 */ /* 0x000f300000000800 */
[----:B01----:R-:W0:Y:S01]  /*0c60*/  LDC.64 R4, c[0x0][0x3c8] ;  /* 0x0000f200ff047b82 */ /* 0x003e220000000a00 */
[----:B----4-:R-:W-:-:S05]  /*0c70*/  VIADD R13, R13, 0x1f ;  /* 0x0000001f0d0d7836 */ /* 0x010fca0000000000 */
[----:B------:R-:W-:-:S04]  /*0c80*/  SHF.R.S32.HI R14, RZ, 0x1f, R13 ;  /* 0x0000001fff0e7819 */ /* 0x000fc8000001140d */
[----:B------:R-:W-:-:S04]  /*0c90*/  LEA.HI R14, R14, R13, RZ, 0x5 ;  /* 0x0000000d0e0e7211 */ /* 0x000fc800078f28ff */
[----:B------:R-:W-:-:S05]  /*0ca0*/  SHF.R.S32.HI R15, RZ, 0x5, R14 ;  /* 0x00000005ff0f7819 */ /* 0x000fca000001140e */
[----:B0-----:R-:W-:-:S04]  /*0cb0*/  IMAD R14, R15, R4, RZ ;  /* 0x000000040f0e7224 */ /* 0x001fc800078e02ff */
[----:B------:R-:W-:Y:S01]  /*0cc0*/  IMAD R13, R14, R5, RZ ;  /* 0x000000050e0d7224 */ /* 0x000fe200078e02ff */
[----:B------:R-:W-:Y:S06]  /*0cd0*/  @!P1 BRA `(.L_x_12) ;  /* 0x00000000000c9947 */ /* 0x000fec0003800000 */
[----:B------:R-:W-:Y:S01]  /*0ce0*/  UCGABAR_WAIT ;  /* 0x0000000000007dc7 */ /* 0x000fe20008000000 */
[----:B------:R-:W-:Y:S01]  /*0cf0*/  CCTL.IVALL ;  /* 0x00000000ff00798f */ /* 0x000fe20002000000 */
[----:B------:R-:W-:Y:S05]  /*0d00*/  BRA `(.L_x_13) ;  /* 0x0000000000047947 */ /* 0x000fea0003800000 */
.L_x_12:
[----:B------:R-:W-:Y:S06]  /*0d10*/  BAR.SYNC.DEFER_BLOCKING 0x0 ;  /* 0x0000000000007b1d */ /* 0x000fec0000010000 */
.L_x_13:
[----:B------:R-:W-:-:S13]  /*0d20*/  ISETP.NE.AND P0, PT, R10, RZ, PT ;  /* 0x000000ff0a00720c */ /* 0x000fda0003f05270 */
[----:B------:R-:W-:Y:S05]  /*0d30*/  @!P0 BRA `(.L_x_14) ;  /* 0x0000002c00a08947 */ /* 0x000fea0003800000 */
[----:B------:R-:W-:-:S13]  /*0d40*/  ISETP.NE.AND P0, PT, R10, 0x1, PT ;  /* 0x000000010a00780c */ /* 0x000fda0003f05270 */
[----:B------:R-:W-:Y:S05]  /*0d50*/  @P0 EXIT ;  /* 0x000000000000094d */ /* 0x000fea0003800000 */
[----:B------:R-:W-:Y:S01]  /*0d60*/  ISETP.GE.AND P0, PT, R13, 0x1, PT ;  /* 0x000000010d00780c */ /* 0x000fe20003f06270 */
[----:B------:R-:W-:Y:S01]  /*0d70*/  UMOV UR4, URZ ;  /* 0x0000003f00047c82 */ /* 0x000fe20008000000 */
[----:B------:R-:W-:Y:S02]  /*0d80*/  CS2R R54, SRZ ;  /* 0x0000000000367805 */ /* 0x000fe4000001ff00 */
[----:B------:R-:W-:Y:S02]  /*0d90*/  CS2R R24, SRZ ;  /* 0x0000000000187805 */ /* 0x000fe4000001ff00 */
[----:B------:R-:W-:Y:S02]  /*0da0*/  CS2R R26, SRZ ;  /* 0x00000000001a7805 */ /* 0x000fe4000001ff00 */
[----:B------:R-:W-:Y:S02]  /*0db0*/  CS2R R28, SRZ ;  /* 0x00000000001c7805 */ /* 0x000fe4000001ff00 */
[----:B------:R-:W-:-:S02]  /*0dc0*/  CS2R R30, SRZ ;  /* 0x00000000001e7805 */ /* 0x000fc4000001ff00 */
[----:B------:R-:W-:Y:S02]  /*0dd0*/  CS2R R32, SRZ ;  /* 0x0000000000207805 */ /* 0x000fe4000001ff00 */
        /* <DEDUP_REMOVED lines=9> */
[----:B------:R-:W-:Y:S01]  /*0e70*/  CS2R R52, SRZ ;  /* 0x0000000000347805 */ /* 0x000fe2000001ff00 */
[----:B------:R-:W-:Y:S06]  /*0e80*/  @!P0 BRA `(.L_x_15) ;  /* 0x0000000000748947 */ /* 0x000fec0003800000 */
[----:B------:R-:W-:-:S04]  /*0e90*/  LOP3.LUT R8, R6, 0x1, RZ, 0xfc, !PT ;  /* 0x0000000106087812 */ /* 0x000fc800078efcff */
[----:B------:R-:W-:-:S13]  /*0ea0*/  ISETP.NE.AND P0, PT, R8, 0x3, PT ;  /* 0x000000030800780c */ /* 0x000fda0003f05270 */
[----:B------:R-:W-:Y:S05]  /*0eb0*/  @!P0 BRA `(.L_x_16) ;  /* 0x0000000000048947 */ /* 0x000fea0003800000 */
[----:B------:R-:W-:Y:S01]  /*0ec0*/  BPT.TRAP 0x1 ;  /* 0x000000040000795c */ /* 0x000fe20000300000 */
.L_x_16:
[----:B------:R-:W0:Y:S01]  /*0ed0*/  S2UR UR5, SR_CgaCtaId ;  /* 0x00000000000579c3 */ /* 0x000e220000008800 */
[----:B------:R-:W-:Y:S01]  /*0ee0*/  SHF.L.U32 R8, RZ, 0x1f, RZ ;  /* 0x0000001fff087819 */ /* 0x000fe200000006ff */
[----:B------:R-:W-:Y:S02]  /*0ef0*/  UMOV UR4, 0x400 ;  /* 0x0000040000047882 */ /* 0x000fe40000000000 */
[----:B0-----:R-:W-:-:S12]  /*0f00*/  ULEA UR5, UR5, UR4, 0x18 ;  /* 0x0000000405057291 */ /* 0x001fd8000f8ec03f */
.L_x_17:
[----:B0-----:R-:W-:-:S04]  /*0f10*/  IMAD.U32 R9, RZ, RZ, UR5 ;  /* 0x00000005ff097e24 */ /* 0x001fc8000f8e00ff */
[----:B------:R0:W1:Y:S03]  /*0f20*/  SYNCS.PHASECHK.TRANS64.TRYWAIT P0, [R9+URZ+0x38000], R8 ;  /* 0x03800008090075a7 */ /* 0x000066000800017f */
[----:B-1----:R-:W-:Y:S05]  /*0f30*/  @!P0 NANOSLEEP.SYNCS 0x989680 ;  /* 0x009896800000895d */ /* 0x002fea0003900000 */
[----:B------:R-:W1:Y:S02]  /*0f40*/  @!P0 SYNCS.PHASECHK.TRANS64 P0, [R9+URZ+0x38000], R8 ;  /* 0x03800008090085a7 */ /* 0x000e64000800007f */
[----:B-1----:R-:W-:Y:S05]  /*0f50*/  @!P0 BRA `(.L_x_17) ;  /* 0xfffffffc00ec8947 */ /* 0x002fea000383ffff */
[----:B------:R-:W-:Y:S01]  /*0f60*/  USHF.R.U32.HI UR4, URZ, 0x4, UR5 ;  /* 0x000000043f047899 */ /* 0x000fe20008011605 */
[----:B------:R-:W-:Y:S01]  /*0f70*/  WARPGROUP.ARRIVE ;  /* 0x00000000000079c5 */ /* 0x000fe20000000000 */
[----:B------:R-:W-:Y:S02]  /*0f80*/  UIADD3 UR5, UR5, 0x1c000, URZ ;  /* 0x0001c00005057890 */ /* 0x000fe4000fffe03f */
[----:B------:R-:W-:Y:S02]  /*0f90*/  ULOP3.LUT UR4, UR4, 0x3fff, URZ, 0xc0, !UPT ;  /* 0x00003fff04047892 */ /* 0x000fe4000f8ec03f */
[----:B------:R-:W-:Y:S02]  /*0fa0*/  USHF.R.U32.HI UR5, URZ, 0x4, UR5 ;  /* 0x000000043f057899 */ /* 0x000fe40008011605 */
[----:B------:R-:W-:Y:S02]  /*0fb0*/  ULOP3.LUT UR4, UR4, 0x10000, URZ, 0xfc, !UPT ;  /* 0x0001000004047892 */ /* 0x000fe4000f8efc3f */
[----:B------:R-:W-:Y:S01]  /*0fc0*/  ULOP3.LUT UR6, UR5, 0x3fff, URZ, 0xc0, !UPT ;  /* 0x00003fff05067892 */ /* 0x000fe2000f8ec03f */
[----:B------:R-:W-:-:S02]  /*0fd0*/  UMOV UR7, 0x40000040 ;  /* 0x4000004000077882 */ /* 0x000fc40000000000 */
[----:B------:R-:W-:-:S06]  /*0fe0*/  UMOV UR5, 0x80000020 ;  /* 0x8000002000057882 */ /* 0x000fcc0000000000 */
[----:B------:R-:W-:Y:S01]  /*0ff0*/  HGMMA.64x64x16.F32 R24, gdesc[UR4].tnspB, RZ, !UPT ;  /* 0x40e00000041879f0 */ /* 0x000fe2000c7008ff */
[----:B------:R-:W-:Y:S02]  /*1000*/  UIADD3 UR4, UR4, 0x2, URZ ;  /* 0x0000000204047890 */ /* 0x000fe4000fffe03f */
[----:B------:R-:W-:Y:S01]  /*1010*/  UIADD3 UR6, UR6, 0x80, URZ ;  /* 0x0000008006067890 */ /* 0x000fe2000fffe03f */
[----:B------:R-:W-:Y:S01]  /*1020*/  UMOV UR5, 0x80000020 ;  /* 0x8000002000057882 */ /* 0x000fe20000000000 */
[----:B------:R-:W-:-:S07]  /*1030*/  UMOV UR7, 0x40000040 ;  /* 0x4000004000077882 */ /* 0x000fce0000000000 */
[----:B------:R-:W-:Y:S01]  /*1040*/  HGMMA.64x64x16.F32 R24, gdesc[UR4].tnspB, R24, gsb0 ;  /* 0x40e00000041879f0 */ /* 0x000fe20008000818 */
[----:B------:R-:W-:-:S05]  /*1050*/  UMOV UR4, 0x1 ;  /* 0x0000000100047882 */ /* 0x000fca0000000000 */
.L_x_15:
[----:B0-----:R-:W-:-:S05]  /*1060*/  VIMNMX R8, R13, 0x1, PT ;  /* 0x000000010d087848 */ /* 0x001fca0003fe0100 */
[----:B------:R-:W-:-:S05]  /*1070*/  IMAD.IADD R8, R13, 0x1, -R8 ;  /* 0x000000010d087824 */ /* 0x000fca00078e0a08 */
[----:B------:R-:W-:-:S13]  /*1080*/  ISETP.GE.AND P0, PT, R8, 0x1, PT ;  /* 0x000000010800780c */ /* 0x000fda0003f06270 */
[----:B------:R-:W-:Y:S05]  /*1090*/  @!P0 BRA `(.L_x_18) ;  /* 0x0000000000f88947 */ /* 0x000fea0003800000 */
[----:B------:R-:W0:Y:S01]  /*10a0*/  S2UR UR6, SR_CgaCtaId ;  /* 0x00000000000679c3 */ /* 0x000e220000008800 */
[----:B------:R-:W-:Y:S01]  /*10b0*/  IMAD R4, R4, R5, RZ ;  /* 0x0000000504047224 */ /* 0x000fe200078e02ff */
[----:B------:R-:W-:Y:S01]  /*10c0*/  UMOV UR5, 0x400 ;  /* 0x0000040000057882 */ /* 0x000fe20000000000 */
[----:B------:R-:W-:Y:S01]  /*10d0*/  LOP3.LUT R12, R6, 0x1, RZ, 0xfc, !PT ;  /* 0x00000001060c7812 */ /* 0x000fe200078efcff */
[----:B------:R-:W-:Y:S01]  /*10e0*/  IMAD.MOV.U32 R11, RZ, RZ, RZ ;  /* 0x000000ffff0b7224 */ /* 0x000fe200078e00ff */
[----:B------:R-:W-:Y:S01]  /*10f0*/  UISETP.NE.U32.AND UP0, UPT, UR4, URZ, UPT ;  /* 0x0000003f0400728c */ /* 0x000fe2000bf05070 */
[----:B------:R-:W-:-:S05]  /*1100*/  IMAD R4, R15, R4, RZ ;  /* 0x000000040f047224 */ /* 0x000fca00078e02ff */
[----:B------:R-:W-:-:S04]  /*1110*/  LOP3.LUT R5, RZ, R4, RZ, 0x33, !PT ;  /* 0x00000004ff057212 */ /* 0x000fc800078e33ff */
[----:B------:R-:W-:-:S04]  /*1120*/  VIMNMX R5, R5, -0x2, !PT ;  /* 0xfffffffe05057848 */ /* 0x000fc80007fe0100 */
[----:B------:R-:W-:Y:S01]  /*1130*/  IADD3 R4, R5, 0x2, R4 ;  /* 0x0000000205047810 */ /* 0x000fe20007ffe004 */
[----:B------:R-:W-:Y:S01]  /*1140*/  IMAD.MOV.U32 R5, RZ, RZ, RZ ;  /* 0x000000ffff057224 */ /* 0x000fe200078e00ff */
[----:B0-----:R-:W-:-:S04]  /*1150*/  ULEA UR5, UR6, UR5, 0x18 ;  /* 0x0000000506057291 */ /* 0x001fc8000f8ec03f */
[----:B------:R-:W-:Y:S02]  /*1160*/  UIADD3 UR6, UR5, 0x1c000, URZ ;  /* 0x0001c00005067890 */ /* 0x000fe4000fffe03f */
[----:B------:R-:W-:Y:S02]  /*1170*/  USHF.R.U32.HI UR7, URZ, 0x4, UR5 ;  /* 0x000000043f077899 */ /* 0x000fe40008011605 */
[----:B------:R-:W-:Y:S02]  /*1180*/  USHF.R.U32.HI UR6, URZ, 0x4, UR6 ;  /* 0x000000043f067899 */ /* 0x000fe40008011606 */
[----:B------:R-:W-:Y:S02]  /*1190*/  ULOP3.LUT UR7, UR7, 0x3fff, URZ, 0xc0, !UPT ;  /* 0x00003fff07077892 */ /* 0x000fe4000f8ec03f */
[----:B------:R-:W-:Y:S02]  /*11a0*/  ULOP3.LUT UR6, UR6, 0x3fff, URZ, 0xc0, !UPT ;  /* 0x00003fff06067892 */ /* 0x000fe4000f8ec03f */
[----:B------:R-:W-:-:S12]  /*11b0*/  ULOP3.LUT UR7, UR7, 0x10000, URZ, 0xfc, !UPT ;  /* 0x0001000007077892 */ /* 0x000fd8000f8efc3f */
.L_x_23:
[----:B------:R-:W-:-:S13]  /*11c0*/  ISETP.NE.AND P1, PT, R12, 0x3, PT ;  /* 0x000000030c00780c */ /* 0x000fda0003f25270 */
[----:B------:R-:W-:Y:S05]  /*11d0*/  @!P1 BRA `(.L_x_19) ;  /* 0x0000000000049947 */ /* 0x000fea0003800000 */
[----:B------:R-:W-:Y:S01]  /*11e0*/  BPT.TRAP 0x1 ;  /* 0x000000040000795c */ /* 0x000fe20000300000 */
.L_x_19:
[----:B------:R-:W-:Y:S01]  /*11f0*/  SHF.L.U32 R9, R11, 0x1f, RZ ;  /* 0x0000001f0b097819 */ /* 0x000fe200000006ff */
[----:B------:R-:W-:-:S12]  /*1200*/  ULEA UR8, UR4, UR5, 0x3 ;  /* 0x0000000504087291 */ /* 0x000fd8000f8e183f */
.L_x_20:
[----:B0-----:R-:W-:-:S04]  /*1210*/  IMAD.U32 R10, RZ, RZ, UR8 ;  /* 0x00000008ff0a7e24 */ /* 0x001fc8000f8e00ff */
[----:B------:R0:W1:Y:S03]  /*1220*/  SYNCS.PHASECHK.TRANS64.TRYWAIT P0, [R10+URZ+0x38000], R9 ;  /* 0x038000090a0075a7 */ /* 0x000066000800017f */
[----:B-1----:R-:W-:Y:S05]  /*1230*/  @!P0 NANOSLEEP.SYNCS 0x989680 ;  /* 0x009896800000895d */ /* 0x002fea0003900000 */
[----:B------:R-:W1:Y:S02]  /*1240*/  @!P0 SYNCS.PHASECHK.TRANS64 P0, [R10+URZ+0x38000], R9 ;  /* 0x038000090a0085a7 */ /* 0x000e64000800007f */
[----:B-1----:R-:W-:Y:S05]  /*1250*/  @!P0 BRA `(.L_x_20) ;  /* 0xfffffffc00ec8947 */ /* 0x002fea000383ffff */
[----:B------:R-:W-:Y:S01]  /*1260*/  ULEA UR8, UR4, UR7, 0x8 ;  /* 0x0000000704087291 */ /* 0x000fe2000f8e403f */
[----:B------:R-:W-:Y:S01]  /*1270*/  WARPGROUP.ARRIVE ;  /* 0x00000000000079c5 */ /* 0x000fe20000000000 */
[----:B------:R-:W-:Y:S01]  /*1280*/  ULEA UR10, UR4, UR6, 0x8 ;  /* 0x00000006040a7291 */ /* 0x000fe2000f8e403f */
[----:B------:R-:W-:Y:S01]  /*1290*/  UMOV UR9, 0x80000020 ;  /* 0x8000002000097882 */ /* 0x000fe20000000000 */
[----:B------:R-:W-:-:S07]  /*12a0*/  UMOV UR11, 0x40000040 ;  /* 0x40000040000b7882 */ /* 0x000fce0000000000 */
[----:B------:R-:W-:Y:S01]  /*12b0*/  HGMMA.64x64x16.F32 R24, gdesc[UR8].tnspB, R24, UP0 ;  /* 0x40e00000081879f0 */ /* 0x000fe2000bf00818 */
[----:B------:R-:W-:Y:S02]  /*12c0*/  UIADD3 UR8, UR8, 0x2, URZ ;  /* 0x0000000208087890 */ /* 0x000fe4000fffe03f */
[----:B------:R-:W-:Y:S01]  /*12d0*/  UIADD3 UR10, UR10, 0x80, URZ ;  /* 0x000000800a0a7890 */ /* 0x000fe2000fffe03f */
[----:B------:R-:W-:Y:S01]  /*12e0*/  UMOV UR9, 0x80000020 ;  /* 0x8000002000097882 */ /* 0x000fe20000000000 */
[----:B------:R-:W-:-:S07]  /*12f0*/  UMOV UR11, 0x40000040 ;  /* 0x40000040000b7882 */ /* 0x000fce0000000000 */
[----:B------:R-:W-:Y:S03]  /*1300*/  HGMMA.64x64x16.F32 R24, gdesc[UR8].tnspB, R24, gsb0 ;  /* 0x40e00000081879f0 */ /* 0x000fe60008000818 */
[----:B------:R-:W-:Y:S02]  /*1310*/  WARPGROUP.DEPBAR.LE gsb0, 0x1 ;  /* 0x00008000000079c5 */ /* 0x000fe40000010100 */
[----:B------:R-:W-:Y:S05]  /*1320*/  @!P1 BRA `(.L_x_21) ;  /* 0x0000000000049947 */ /* 0x000fea0003800000 */
[----:B------:R-:W-:Y:S01]  /*1330*/  BPT.TRAP 0x1 ;  /* 0x000000040000795c */ /* 0x000fe20000300000 */
.L_x_21:
[----:B------:R-:W-:-:S13]  /*1340*/  ISETP.NE.AND P0, PT, R7, RZ, PT ;  /* 0x000000ff0700720c */ /* 0x000fda0003f05270 */
[----:B0-----:R-:W-:-:S05]  /*1350*/  @P0 LEA R9, R5, UR5, 0x3 ;  /* 0x0000000505090c11 */ /* 0x001fca000f8e18ff */
[----:B------:R-:W-:-:S05]  /*1360*/  @P0 VIADD R10, R9, 0x380e0 ;  /* 0x000380e0090a0836 */ /* 0x000fca0000000000 */
[----:B------:R-:W-:-:S04]  /*1370*/  @P0 PRMT R10, R3, 0x654, R10 ;  /* 0x00000654030a0816 */ /* 0x000fc8000000000a */
[----:B------:R0:W-:Y:S01]  /*1380*/  @P0 SYNCS.ARRIVE.TRANS64.RED.A1T0 RZ, [R10+URZ], RZ ;  /* 0x000000ff0aff09a7 */ /* 0x0001e2000810043f */
[----:B------:R-:W-:-:S13]  /*1390*/  ISETP.GT.U32.AND P0, PT, R6, 0x1, PT ;  /* 0x000000010600780c */ /* 0x000fda0003f04070 */
[----:B0-----:R-:W-:Y:S05]  /*13a0*/  @P0 BRA `(.L_x_22) ;  /* 0x0000000000040947 */ /* 0x001fea0003800000 */
[----:B------:R-:W-:Y:S01]  /*13b0*/  BPT.TRAP 0x1 ;  /* 0x000000040000795c */ /* 0x000fe20000300000 */
.L_x_22:
[----:B------:R-:W-:Y:S01]  /*13c0*/  VIADD R4, R4, 0xffffffff ;  /* 0xffffffff04047836 */ /* 0x000fe20000000000 */
[----:B------:R-:W-:Y:S01]  /*13d0*/  UIADD3 UR4, UR4, 0x1, URZ ;  /* 0x0000000104047890 */ /* 0x000fe2000fffe03f */
[----:B------:R-:W-:-:S03]  /*13e0*/  VIADD R5, R5, 0x1 ;  /* 0x0000000105057836 */ /* 0x000fc60000000000 */
[----:B------:R-:W-:Y:S01]  /*13f0*/  ISETP.GT.AND P1, PT, R4, 0x1, PT ;  /* 0x000000010400780c */ /* 0x000fe20003f24270 */
[----:B------:R-:W-:Y:S01]  /*1400*/  UISETP.NE.AND UP0, UPT, UR4, 0x1c, UPT ;  /* 0x0000001c0400788c */ /* 0x000fe2000bf05270 */
[----:B------:R-:W-:-:S03]  /*1410*/  ISETP.NE.AND P0, PT, R5, 0x1c, PT ;  /* 0x0000001c0500780c */ /* 0x000fc60003f05270 */
[----:B------:R-:W-:Y:S01]  /*1420*/  USEL UR8, URZ, 0x1, UP0 ;  /* 0x000000013f087887 */ /* 0x000fe20008000000 */
[----:B------:R-:W-:Y:S01]  /*1430*/  SEL R5, R5, RZ, P0 ;  /* 0x000000ff05057207 */ /* 0x000fe20000000000 */
[----:B------:R-:W-:Y:S02]  /*1440*/  USEL UR4, UR4, URZ, UP0 ;  /* 0x0000003f04047287 */ /* 0x000fe40008000000 */
[----:B------:R-:W-:Y:S02]  /*1450*/  UPLOP3.LUT UP0, UPT, UPT, UPT, UPT, 0x80, 0x0 ;  /* 0x000000000000789c */ /* 0x000fe40003f0f070 */
[----:B------:R-:W-:Y:S02]  /*1460*/  LOP3.LUT R11, R11, UR8, RZ, 0x3c, !PT ;  /* 0x000000080b0b7c12 */ /* 0x000fe4000f8e3cff */
[----:B------:R-:W-:Y:S07]  /*1470*/  @P1 BRA `(.L_x_23) ;  /* 0xfffffffc00501947 */ /* 0x000fee000383ffff */
.L_x_18:
[----:B------:R-:W-:Y:S01]  /*1480*/  ISETP.GE.AND P0, PT, R13, 0x1, PT ;  /* 0x000000010d00780c */ /* 0x000fe20003f06270 */
[----:B------:R-:W-:-:S12]  /*1490*/  WARPGROUP.DEPBAR.LE gsb0, 0x0 ;  /* 0x00008000000079c5 */ /* 0x000fd80000010000 */
[----:B------:R-:W-:Y:S05]  /*14a0*/  @!P0 BRA `(.L_x_24) ;  /* 0x0000000000548947 */ /* 0x000fea0003800000 */
[----:B------:R-:W-:-:S04]  /*14b0*/  LOP3.LUT R4, R6, 0x1, RZ, 0xfc, !PT ;  /* 0x0000000106047812 */ /* 0x000fc800078efcff */
[----:B------:R-:W-:-:S13]  /*14c0*/  ISETP.NE.AND P0, PT, R4, 0x3, PT ;  /* 0x000000030400780c */ /* 0x000fda0003f05270 */
[----:B------:R-:W-:Y:S05]  /*14d0*/  @!P0 BRA `(.L_x_25) ;  /* 0x0000000000048947 */ /* 0x000fea0003800000 */
[----:B------:R-:W-:Y:S01]  /*14e0*/  BPT.TRAP 0x1 ;  /* 0x000000040000795c */ /* 0x000fe20000300000 */
.L_x_25:
[----:B------:R-:W-:Y:S01]  /*14f0*/  ISETP.NE.AND P0, PT, R7, RZ, PT ;  /* 0x000000ff0700720c */ /* 0x000fe20003f05270 */
[----:B------:R-:W-:Y:S01]  /*1500*/  BSSY B0, `(.L_x_26) ;  /* 0x000000d000007945 */ /* 0x000fe20003800000 */
[----:B------:R-:W-:-:S11]  /*1510*/  ISETP.GT.U32.AND P1, PT, R6, 0x1, PT ;  /* 0x000000010600780c */ /* 0x000fd60003f24070 */
[----:B------:R-:W-:Y:S05]  /*1520*/  @!P0 BRA `(.L_x_27) ;  /* 0x0000000000288947 */ /* 0x000fea0003800000 */
[----:B------:R-:W0:Y:S01]  /*1530*/  S2R R7, SR_CgaCtaId ;  /* 0x0000000000077919 */ /* 0x000e220000008800 */
[----:B------:R-:W-:Y:S02]  /*1540*/  SHF.R.U32.HI R4, RZ, 0x2, R8 ;  /* 0x00000002ff047819 */ /* 0x000fe40000011608 */
[----:B------:R-:W-:-:S03]  /*1550*/  MOV R6, 0x400 ;  /* 0x0000040000067802 */ /* 0x000fc60000000f00 */
[----:B------:R-:W-:-:S04]  /*1560*/  IMAD.WIDE.U32 R4, R4, 0x24924925, RZ ;  /* 0x2492492504047825 */ /* 0x000fc800078e00ff */
[----:B------:R-:W-:Y:S01]  /*1570*/  IMAD R4, R5, -0x1c, R8 ;  /* 0xffffffe405047824 */ /* 0x000fe200078e0208 */
[----:B0-----:R-:W-:-:S05]  /*1580*/  LEA R7, R7, R6, 0x18 ;  /* 0x0000000607077211 */ /* 0x001fca00078ec0ff */
[----:B------:R-:W-:-:S04]  /*1590*/  IMAD R4, R4, 0x8, R7 ;  /* 0x0000000804047824 */ /* 0x000fc800078e0207 */
[----:B------:R-:W-:-:S05]  /*15a0*/  VIADD R4, R4, 0x380e0 ;  /* 0x000380e004047836 */ /* 0x000fca0000000000 */
[----:B------:R-:W-:-:S04]  /*15b0*/  PRMT R4, R3, 0x654, R4 ;  /* 0x0000065403047816 */ /* 0x000fc80000000004 */
[----:B------:R0:W-:Y:S03]  /*15c0*/  SYNCS.ARRIVE.TRANS64.RED.A1T0 RZ, [R4+URZ], RZ ;  /* 0x000000ff04ff79a7 */ /* 0x0001e6000810043f */
.L_x_27:
[----:B------:R-:W-:Y:S05]  /*15d0*/  BSYNC B0 ;  /* 0x0000000000007941 */ /* 0x000fea0003800000 */
.L_x_26:
[----:B------:R-:W-:Y:S05]  /*15e0*/  @P1 BRA `(.L_x_24) ;  /* 0x0000000000041947 */ /* 0x000fea0003800000 */
[----:B------:R-:W-:Y:S01]  /*15f0*/  BPT.TRAP 0x1 ;  /* 0x000000040000795c */ /* 0x000fe20000300000 */
.L_x_24:
[----:B------:R-:W0:Y:S01]  /*1600*/  S2R R3, SR_TID.X ;  /* 0x0000000000037919 */ /* 0x000e220000002100 */
[----:B------:R-:W-:Y:S01]  /*1610*/  ULDC.64 UR4, c[0x0][0x280] ;  /* 0x0000a00000047ab9 */ /* 0x000fe20000000a00 */
[----:B------:R-:W1:Y:S01]  /*1620*/  S2R R9, SR_CTAID.Y ;  /* 0x0000000000097919 */ /* 0x000e620000002600 */
[----:B------:R-:W4:Y:S01]  /*1630*/  S2R R11, SR_CTAID.X ;  /* 0x00000000000b7919 */ /* 0x000f220000002500 */
[----:B0-----:R-:W-:-:S04]  /*1640*/  SHF.R.S32.HI R4, RZ, 0x1f, R3 ;  /* 0x0000001fff047819 */ /* 0x001fc80000011403 */
[----:B------:R-:W-:Y:S01]  /*1650*/  LEA.HI R4, R4, R3, RZ, 0x7 ;  /* 0x0000000304047211 */ /* 0x000fe200078f38ff */
[----:B-1----:R-:W-:-:S03]  /*1660*/  IMAD.SHL.U32 R9, R9, 0x40, RZ ;  /* 0x0000004009097824 */ /* 0x002fc600078e00ff */
[----:B------:R-:W-:Y:S02]  /*1670*/  LOP3.LUT R4, R4, 0xffffff80, RZ, 0xc0, !PT ;  /* 0xffffff8004047812 */ /* 0x000fe400078ec0ff */
[----:B------:R-:W-:-:S03]  /*1680*/  ISETP.GE.AND P0, PT, R9, UR5, PT ;  /* 0x0000000509007c0c */ /* 0x000fc6000bf06270 */
[----:B------:R-:W-:Y:S02]  /*1690*/  IMAD.IADD R12, R3, 0x1, -R4 ;  /* 0x00000001030c7824 */ /* 0x000fe400078e0a04 */
[----:B----4-:R-:W-:-:S03]  /*16a0*/  IMAD.SHL.U32 R3, R11, 0x40, RZ ;  /* 0x000000400b037824 */ /* 0x010fc600078e00ff */
[----:B------:R-:W-:Y:S02]  /*16b0*/  SHF.R.S32.HI R15, RZ, 0x1f, R12 ;  /* 0x0000001fff0f7819 */ /* 0x000fe4000001140c */
[----:B------:R-:W-:Y:S02]  /*16c0*/  ISETP.GE.OR P0, PT, R3, UR4, P0 ;  /* 0x0000000403007c0c */ /* 0x000fe40008706670 */
[----:B------:R-:W-:-:S04]  /*16d0*/  LEA.HI R4, R15, R12, RZ, 0x2 ;  /* 0x0000000c0f047211 */ /* 0x000fc800078f10ff */
[--C-:B------:R-:W-:Y:S02]  /*16e0*/  SHF.R.S32.HI R8, RZ, 0x2, R4.reuse ;  /* 0x00000002ff087819 */ /* 0x100fe40000011404 */
[----:B------:R-:W-:-:S04]  /*16f0*/  SHF.R.S32.HI R5, RZ, 0x1f, R4 ;  /* 0x0000001fff057819 */ /* 0x000fc80000011404 */
[----:B------:R-:W-:-:S04]  /*1700*/  LEA.HI R5, R5, R8, RZ, 0x3 ;  /* 0x0000000805057211 */ /* 0x000fc800078f18ff */
[----:B------:R-:W-:Y:S01]  /*1710*/  LOP3.LUT R13, R5, 0xfffffff8, RZ, 0xc0, !PT ;  /* 0xfffffff8050d7812 */ /* 0x000fe200078ec0ff */
[----:B------:R-:W-:Y:S06]  /*1720*/  @P0 EXIT ;  /* 0x000000000000094d */ /* 0x000fec0003800000 */
[----:B------:R-:W0:Y:S01]  /*1730*/  LDC.64 R6, c[0x0][0x5d0] ;  /* 0x00017400ff067b82 */ /* 0x000e220000000a00 */
[----:B------:R-:W-:Y:S01]  /*1740*/  LOP3.LUT R5, R4, 0x7ffffffc, RZ, 0xc0, !PT ;  /* 0x7ffffffc04057812 */ /* 0x000fe200078ec0ff */
[----:B------:R-:W-:Y:S01]  /*1750*/  IMAD.IADD R4, R8, 0x1, -R13 ;  /* 0x0000000108047824 */ /* 0x000fe200078e0a0d */
[----:B------:R-:W-:Y:S02]  /*1760*/  LEA.HI R10, R15, R12, RZ, 0x5 ;  /* 0x0000000c0f0a7211 */ /* 0x000fe400078f28ff */
[----:B---3-5:R-:W-:Y:S01]  /*1770*/  FSETP.NEU.AND P1, PT, R2, RZ, PT ;  /* 0x000000ff0200720b */ /* 0x028fe20003f2d000 */
[----:B------:R-:W-:Y:S01]  /*1780*/  IMAD.IADD R8, R12, 0x1, -R5 ;  /* 0x000000010c087824 */ /* 0x000fe200078e0a05 */
[----:B------:R-:W-:Y:S02]  /*1790*/  SHF.R.S32.HI R5, RZ, 0x1f, R4 ;  /* 0x0000001fff057819 */ /* 0x000fe40000011404 */
[----:B------:R-:W-:Y:S01]  /*17a0*/  SHF.R.S32.HI R13, RZ, 0x5, R10 ;  /* 0x00000005ff0d7819 */ /* 0x000fe2000001140a */
[----:B------:R-:W-:-:S02]  /*17b0*/  IMAD.SHL.U32 R12, R8, 0x2, RZ ;  /* 0x00000002080c7824 */ /* 0x000fc400078e00ff */
[----:B------:R-:W-:-:S03]  /*17c0*/  IMAD.WIDE R10, R11, 0x40, R4 ;  /* 0x000000400b0a7825 */ /* 0x000fc600078e0204 */
[----:B------:R-:W-:Y:S01]  /*17d0*/  SHF.R.S32.HI R14, RZ, 0x1f, R12 ;  /* 0x0000001fff0e7819 */ /* 0x000fe2000001140c */
[----:B------:R-:W-:Y:S01]  /*17e0*/  IMAD R5, R13, -0x10, -R3 ;  /* 0xfffffff00d057824 */ /* 0x000fe200078e0a03 */
[----:B------:R-:W-:Y:S01]  /*17f0*/  IADD3 R8, P0, R9, R12, RZ ;  /* 0x0000000c09087210 */ /* 0x000fe20007f1e0ff */
[----:B------:R-:W-:Y:S01]  /*1800*/  IMAD.WIDE R10, R13, 0x10, R10 ;  /* 0x000000100d0a7825 */ /* 0x000fe200078e020a */
[----:B------:R-:W-:Y:S02]  /*1810*/  IADD3 R3, -R12, UR5, -R9 ;  /* 0x000000050c037c10 */ /* 0x000fe4000fffe909 */
[----:B------:R-:W-:Y:S02]  /*1820*/  LEA.HI.X.SX32 R9, R9, R14, 0x1, P0 ;  /* 0x0000000e09097211 */ /* 0x000fe400000f0eff */
[----:B------:R-:W-:Y:S01]  /*1830*/  IADD3 R4, R5, UR4, -R4 ;  /* 0x0000000405047c10 */ /* 0x000fe2000fffe804 */
[-C--:B0-----:R-:W-:Y:S01]  /*1840*/  IMAD R5, R11, R6.reuse, RZ ;  /* 0x000000060b057224 */ /* 0x081fe200078e02ff */
[----:B------:R-:W-:Y:S01]  /*1850*/  ISETP.GT.AND P0, PT, R3, RZ, PT ;  /* 0x000000ff0300720c */ /* 0x000fe20003f04270 */
[----:B------:R-:W-:Y:S01]  /*1860*/  IMAD.WIDE.U32 R12, R10, R6, R8 ;  /* 0x000000060a0c7225 */ /* 0x000fe200078e0008 */
[----:B------:R-:W-:-:S02]  /*1870*/  SHF.L.U64.HI R16, R6, 0x3, R7 ;  /* 0x0000000306107819 */ /* 0x000fc40000010207 */
[----:B------:R-:W-:Y:S01]  /*1880*/  ISETP.GT.AND P2, PT, R4, RZ, P0 ;  /* 0x000000ff0400720c */ /* 0x000fe20000744270 */
[----:B------:R-:W-:Y:S02]  /*1890*/  IMAD R5, R10, R7, R5 ;  /* 0x000000070a057224 */ /* 0x000fe400078e0205 */
[----:B------:R-:W-:Y:S02]  /*18a0*/  IMAD.SHL.U32 R17, R6, 0x8, RZ ;  /* 0x0000000806117824 */ /* 0x000fe400078e00ff */
[----:B------:R-:W-:Y:S01]  /*18b0*/  IMAD.IADD R19, R13, 0x1, R5 ;  /* 0x000000010d137824 */ /* 0x000fe200078e0205 */
[----:B------:R-:W-:Y:S07]  /*18c0*/  @!P1 BRA `(.L_x_28) ;  /* 0x00000018001c9947 */ /* 0x000fee0003800000 */
[----:B------:R-:W-:Y:S01]  /*18d0*/  ULDC.64 UR6, c[0x0][0x5b0] ;  /* 0x00016c0000067ab9 */ /* 0x000fe20000000a00 */
[----:B------:R-:W-:Y:S01]  /*18e0*/  ULDC.64 UR8, c[0x0][0x5a8] ;  /* 0x00016a0000087ab9 */ /* 0x000fe20000000a00 */
[----:B------:R-:W-:Y:S01]  /*18f0*/  IMAD R5, R11, UR6, RZ ;  /* 0x000000060b057c24 */ /* 0x000fe2000f8e02ff */
[----:B------:R-:W-:Y:S01]  /*1900*/  ULDC.64 UR4, c[0x0][0x5c8] ;  /* 0x0001720000047ab9 */ /* 0x000fe20000000a00 */
[----:B------:R-:W-:-:S04]  /*1910*/  IMAD.WIDE.U32 R14, R10, UR6, R8 ;  /* 0x000000060a0e7c25 */ /* 0x000fc8000f8e0008 */
[----:B------:R-:W-:Y:S01]  /*1920*/  IMAD R5, R10, UR7, R5 ;  /* 0x000000070a057c24 */ /* 0x000fe2000f8e0205 */
[----:B------:R-:W-:-:S03]  /*1930*/  LEA R6, P1, R14, UR8, 0x1 ;  /* 0x000000080e067c11 */ /* 0x000fc6000f8208ff */
[----:B------:R-:W-:-:S05]  /*1940*/  IMAD.IADD R7, R15, 0x1, R5 ;  /* 0x000000010f077824 */ /* 0x000fca00078e0205 */
[----:B------:R-:W-:-:S05]  /*1950*/  LEA.HI.X R7, R14, UR9, R7, 0x1, P1 ;  /* 0x000000090e077c11 */ /* 0x000fca00088f0c07 */
[----:B------:R-:W3:Y:S01]  /*1960*/  @P2 LDG.E.LTC128B.U16 R13, desc[UR12][R6.64] ;  /* 0x0000000c060d2981 */ /* 0x000ee2000c1e1520 */
[----:B------:R-:W-:Y:S01]  /*1970*/  LEA R14, P4, R12, UR4, 0x1 ;  /* 0x000000040c0e7c11 */ /* 0x000fe2000f8808ff */
[----:B------:R-:W-:Y:S01]  /*1980*/  BSSY B0, `(.L_x_29) ;  /* 0x000000d000007945 */ /* 0x000fe20003800000 */
[----:B------:R-:W-:-:S04]  /*1990*/  ISETP.GT.AND P1, PT, R3, 0x1, PT ;  /* 0x000000010300780c */ /* 0x000fc80003f24270 */
[----:B------:R-:W-:Y:S01]  /*19a0*/  ISETP.GT.AND P3, PT, R4, RZ, P1 ;  /* 0x000000ff0400720c */ /* 0x000fe20000f64270 */
[----:B---3--:R-:W-:-:S05]  /*19b0*/  HADD2.F32 R15, -RZ, R13.H0_H0 ;  /* 0x2000000dff0f7230 */ /* 0x008fca0000004100 */
[----:B------:R-:W-:-:S04]  /*19c0*/  FMUL R15, R15, R2 ;  /* 0x000000020f0f7220 */ /* 0x000fc80000400000 */
[----:B--2---:R-:W-:-:S05]  /*19d0*/  FFMA R15, R24, R0, R15 ;  /* 0x00000000180f7223 */ /* 0x004fca000000000f */
[----:B------:R-:W-:Y:S02]  /*19e0*/  F2FP.F16.F32.PACK_AB R18, RZ, R15 ;  /* 0x0000000fff12723e */ /* 0x000fe400000000ff */
[----:B------:R-:W-:Y:S02]  /*19f0*/  LEA.HI.X R15, R12, UR5, R19, 0x1, P4 ;  /* 0x000000050c0f7c11 */ /* 0x000fe4000a0f0c13 */
[----:B------:R-:W-:Y:S02]  /*1a00*/  PRMT R12, R18, 0x7610, R12 ;  /* 0x00007610120c7816 */ /* 0x000fe4000000000c */
[----:B------:R-:W-:-:S03]  /*1a10*/  PRMT R18, R13, 0x7610, R18 ;  /* 0x000076100d127816 */ /* 0x000fc60000000012 */
[----:B------:R0:W-:Y:S01]  /*1a20*/  @P2 STG.E.U16 desc[UR12][R14.64], R12 ;  /* 0x0000000c0e002986 */ /* 0x0001e2000c10150c */
[----:B------:R-:W-:Y:S05]  /*1a30*/  @!P3 BRA `(.L_x_30) ;  /* 0x000000000004b947 */ /* 0x000fea0003800000 */
[----:B------:R1:W5:Y:S02]  /*1a40*/  LDG.E.LTC128B.U16 R18, desc[UR12][R6.64+0x2] ;  /* 0x0000020c06127981 */ /* 0x000364000c1e1520 */
.L_x_30:
[----:B------:R-:W-:Y:S05]  /*1a50*/  BSYNC B0 ;  /* 0x0000000000007941 */ /* 0x000fea0003800000 */
.L_x_29:
[----:B------:R-:W-:Y:S01]  /*1a60*/  USHF.L.U32 UR5, UR6, 0x3, URZ ;  /* 0x0000000306057899 */ /* 0x000fe2000800063f */
[----:B-----5:R-:W-:Y:S01]  /*1a70*/  HADD2.F32 R11, -RZ, R18.H0_H0 ;  /* 0x20000012ff0b7230 */ /* 0x020fe20000004100 */
[----:B------:R-:W-:Y:S01]  /*1a80*/  USHF.L.U64.HI UR4, UR6, 0x3, UR7 ;  /* 0x0000000306047899 */ /* 0x000fe20008010207 */
[----:B------:R-:W-:-:S03]  /*1a90*/  ISETP.GT.AND P0, PT, R4, 0x8, P0 ;  /* 0x000000080400780c */ /* 0x000fc60000704270 */
[----:B0-----:R-:W-:Y:S02]  /*1aa0*/  IMAD.U32 R12, RZ, RZ, UR5 ;  /* 0x00000005ff0c7e24 */ /* 0x001fe4000f8e00ff */
[----:B------:R-:W-:Y:S01]  /*1ab0*/  FMUL R20, R11, R2 ;  /* 0x000000020b147220 */ /* 0x000fe20000400000 */
[----:B------:R-:W-:-:S03]  /*1ac0*/  IMAD.U32 R13, RZ, RZ, UR4 ;  /* 0x00000004ff0d7e24 */ /* 0x000fc6000f8e00ff */
[----:B------:R-:W-:Y:S01]  /*1ad0*/  FFMA R20, R25, R0, R20 ;  /* 0x0000000019147223 */ /* 0x000fe20000000014 */
[----:B------:R-:W-:-:S04]  /*1ae0*/  IMAD.WIDE.U32 R12, R10, UR6, R12 ;  /* 0x000000060a0c7c25 */ /* 0x000fc8000f8e000c */
[----:B------:R-:W-:Y:S02]  /*1af0*/  F2FP.F16.F32.PACK_AB R20, RZ, R20 ;  /* 0x00000014ff14723e */ /* 0x000fe400000000ff */
[----:B------:R-:W-:Y:S01]  /*1b00*/  IADD3 R10, P2, R8, R12, RZ ;  /* 0x0000000c080a7210 */ /* 0x000fe20007f5e0ff */
[----:B------:R-:W-:-:S03]  /*1b10*/  @P3 IMAD.MOV.U32 R12, RZ, RZ, R14 ;  /* 0x000000ffff0c3224 */ /* 0x000fc600078e000e */
[----:B------:R-:W-:Y:S01]  /*1b20*/  IADD3.X R5, R9, R5, R13, P2, !PT ;  /* 0x0000000509057210 */ /* 0x000fe200017fe40d */
[----:B------:R-:W-:Y:S01]  /*1b30*/  @P3 IMAD.MOV.U32 R13, RZ, RZ, R15 ;  /* 0x000000ffff0d3224 */ /* 0x000fe200078e000f */
[----:B------:R-:W-:-:S04]  /*1b40*/  LEA R8, P2, R10, UR8, 0x1 ;  /* 0x000000080a087c11 */ /* 0x000fc8000f8408ff */
[----:B------:R-:W-:Y:S01]  /*1b50*/  LEA.HI.X R9, R10, UR9, R5, 0x1, P2 ;  /* 0x000000090a097c11 */ /* 0x000fe200090f0c05 */
[----:B------:R0:W-:Y:S04]  /*1b60*/  @P3 STG.E.U16 desc[UR12][R12.64+0x2], R20 ;  /* 0x000002140c003986 */ /* 0x0001e8000c10150c */
[----:B------:R-:W2:Y:S01]  /*1b70*/  @P0 LDG.E.LTC128B.U16 R18, desc[UR12][R8.64] ;  /* 0x0000000c08120981 */ /* 0x000ea2000c1e1520 */
[C---:B------:R-:W-:Y:S01]  /*1b80*/  SHF.L.U64.HI R11, R17.reuse, 0x1, R16 ;  /* 0x00000001110b7819 */ /* 0x040fe20000010210 */
[----:B------:R-:W-:Y:S01]  /*1b90*/  BSSY B0, `(.L_x_31) ;  /* 0x000000b000007945 */ /* 0x000fe20003800000 */
[----:B------:R-:W-:Y:S02]  /*1ba0*/  LEA R10, P2, R17, R14, 0x1 ;  /* 0x0000000e110a7211 */ /* 0x000fe400078408ff */
[----:B------:R-:W-:-:S03]  /*1bb0*/  ISETP.GT.AND P1, PT, R4, 0x8, P1 ;  /* 0x000000080400780c */ /* 0x000fc60000f24270 */
[----:B------:R-:W-:Y:S02]  /*1bc0*/  IMAD.X R11, R11, 0x1, R15, P2 ;  /* 0x000000010b0b7824 */ /* 0x000fe400010e060f */
[----:B--2---:R-:W-:-:S05]  /*1bd0*/  HADD2.F32 R5, -RZ, R18.H0_H0 ;  /* 0x20000012ff057230 */ /* 0x004fca0000004100 */
[----:B------:R-:W-:-:S04]  /*1be0*/  FMUL R5, R5, R2 ;  /* 0x0000000205057220 */ /* 0x000fc80000400000 */
[----:B------:R-:W-:-:S05]  /*1bf0*/  FFMA R5, R26, R0, R5 ;  /* 0x000000001a057223 */ /* 0x000fca0000000005 */
[----:B------:R-:W-:-:S05]  /*1c00*/  F2FP.F16.F32.PACK_AB R5, RZ, R5 ;  /* 0x00000005ff05723e */ /* 0x000fca00000000ff */
[----:B------:R0:W-:Y:S01]  /*1c10*/  @P0 STG.E.U16 desc[UR12][R10.64], R5 ;  /* 0x000000050a000986 */ /* 0x0001e2000c10150c */
[----:B------:R-:W-:Y:S05]  /*1c20*/  @!P1 BRA `(.L_x_32) ;  /* 0x0000000000049947 */ /* 0x000fea0003800000 */
[----:B------:R2:W5:Y:S02]  /*1c30*/  LDG.E.LTC128B.U16 R18, desc[UR12][R8.64+0x2] ;  /* 0x0000020c08127981 */ /* 0x000564000c1e1520 */
.L_x_32:
[----:B------:R-:W-:Y:S05]  /*1c40*/  BSYNC B0 ;  /* 0x0000000000007941 */ /* 0x000fea0003800000 */
.L_x_31:
[----:B0----5:R-:W-:Y:S01]  /*1c50*/  HADD2.F32 R5, -RZ, R18.H0_H0 ;  /* 0x20000012ff057230 */ /* 0x021fe20000004100 */
[----:B------:R-:W-:Y:S01]  /*1c60*/  ISETP.GT.AND P0, PT, R3, 0x8, PT ;  /* 0x000000080300780c */ /* 0x000fe20003f04270 */
[----:B------:R-:W-:Y:S03]  /*1c70*/  BSSY B0, `(.L_x_33) ;  /* 0x0000008000007945 */ /* 0x000fe60003800000 */
[----:B------:R-:W-:Y:S01]  /*1c80*/  FMUL R12, R5, R2 ;  /* 0x00000002050c7220 */ /* 0x000fe20000400000 */
[----:B------:R-:W-:-:S03]  /*1c90*/  ISETP.GT.AND P2, PT, R4, RZ, P0 ;  /* 0x000000ff0400720c */ /* 0x000fc60000744270 */
[----:B------:R-:W-:-:S05]  /*1ca0*/  FFMA R12, R27, R0, R12 ;  /* 0x000000001b0c7223 */ /* 0x000fca000000000c */
[----:B------:R-:W-:-:S05]  /*1cb0*/  F2FP.F16.F32.PACK_AB R12, RZ, R12 ;  /* 0x0000000cff0c723e */ /* 0x000fca00000000ff */
[----:B------:R0:W-:Y:S01]  /*1cc0*/  @P1 STG.E.U16 desc[UR12][R10.64+0x2], R12 ;  /* 0x0000020c0a001986 */ /* 0x0001e2000c10150c */
[----:B------:R-:W-:Y:S05]  /*1cd0*/  @!P2 BRA `(.L_x_34) ;  /* 0x000000000004a947 */ /* 0x000fea0003800000 */
[----:B------:R3:W5:Y:S02]  /*1ce0*/  LDG.E.LTC128B.U16 R18, desc[UR12][R6.64+0x10] ;  /* 0x0000100c06127981 */ /* 0x000764000c1e1520 */
.L_x_34:
[----:B------:R-:W-:Y:S05]  /*1cf0*/  BSYNC B0 ;  /* 0x0000000000007941 */ /* 0x000fea0003800000 */
.L_x_33:
[----:B-----5:R-:W-:Y:S01]  /*1d00*/  HADD2.F32 R5, -RZ, R18.H0_H0 ;  /* 0x20000012ff057230 */ /* 0x020fe20000004100 */
[----:B------:R-:W-:Y:S01]  /*1d10*/  ISETP.GT.AND P1, PT, R3, 0x9, PT ;  /* 0x000000090300780c */ /* 0x000fe20003f24270 */
[----:B0-----:R-:W-:Y:S01]  /*1d20*/  @P2 IMAD.MOV.U32 R12, RZ, RZ, R14 ;  /* 0x000000ffff0c2224 */ /* 0x001fe200078e000e */
[----:B------:R-:W-:Y:S01]  /*1d30*/  BSSY B0, `(.L_x_35) ;  /* 0x0000009000007945 */ /* 0x000fe20003800000 */
[----:B------:R-:W-:Y:S02]  /*1d40*/  @P2 IMAD.MOV.U32 R13, RZ, RZ, R15 ;  /* 0x000000ffff0d2224 */ /* 0x000fe400078e000f */
[----:B------:R-:W-:Y:S01]  /*1d50*/  FMUL R5, R5, R2 ;  /* 0x0000000205057220 */ /* 0x000fe20000400000 */
[----:B------:R-:W-:-:S03]  /*1d60*/  ISETP.GT.AND P3, PT, R4, RZ, P1 ;  /* 0x000000ff0400720c */ /* 0x000fc60000f64270 */
[----:B------:R-:W-:-:S05]  /*1d70*/  FFMA R5, R28, R0, R5 ;  /* 0x000000001c057223 */ /* 0x000fca0000000005 */
[----:B------:R-:W-:-:S05]  /*1d80*/  F2FP.F16.F32.PACK_AB R5, RZ, R5 ;  /* 0x00000005ff05723e */ /* 0x000fca00000000ff */
[----:B------:R0:W-:Y:S01]  /*1d90*/  @P2 STG.E.U16 desc[UR12][R12.64+0x10], R5 ;  /* 0x000010050c002986 */ /* 0x0001e2000c10150c */
[----:B------:R-:W-:Y:S05]  /*1da0*/  @!P3 BRA `(.L_x_36) ;  /* 0x000000000004b947 */ /* 0x000fea0003800000 */
[----:B------:R4:W5:Y:S02]  /*1db0*/  LDG.E.LTC128B.U16 R18, desc[UR12][R6.64+0x12] ;  /* 0x0000120c06127981 */ /* 0x000964000c1e1520 */
.L_x_36:
[----:B------:R-:W-:Y:S05]  /*1dc0*/  BSYNC B0 ;  /* 0x0000000000007941 */ /* 0x000fea0003800000 */
.L_x_35:
[----:B0----5:R-:W-:Y:S01]  /*1dd0*/  HADD2.F32 R5, -RZ, R18.H0_H0 ;  /* 0x20000012ff057230 */ /* 0x021fe20000004100 */
[----:B------:R-:W-:Y:S01]  /*1de0*/  ISETP.GT.AND P0, PT, R4, 0x8, P0 ;  /* 0x000000080400780c */ /* 0x000fe20000704270 */
[----:B------:R-:W-:Y:S01]  /*1df0*/  @P3 IMAD.MOV.U32 R13, RZ, RZ, R15 ;  /* 0x000000ffff0d3224 */ /* 0x000fe200078e000f */
[----:B------:R-:W-:Y:S02]  /*1e00*/  BSSY B0, `(.L_x_37) ;  /* 0x0000009000007945 */ /* 0x000fe40003800000 */
[----:B------:R-:W-:-:S04]  /*1e10*/  FMUL R12, R5, R2 ;  /* 0x00000002050c7220 */ /* 0x000fc80000400000 */
[----:B------:R-:W-:-:S05]  /*1e20*/  FFMA R12, R29, R0, R12 ;  /* 0x000000001d0c7223 */ /* 0x000fca000000000c */
[----:B------:R-:W-:-:S04]  /*1e30*/  F2FP.F16.F32.PACK_AB R12, RZ, R12 ;  /* 0x0000000cff0c723e */ /* 0x000fc800000000ff */
[----:B------:R-:W-:Y:S01]  /*1e40*/  PRMT R5, R12, 0x7610, R5 ;  /* 0x000076100c057816 */ /* 0x000fe20000000005 */
[----:B------:R-:W-:-:S05]  /*1e50*/  @P3 IMAD.MOV.U32 R12, RZ, RZ, R14 ;  /* 0x000000ffff0c3224 */ /* 0x000fca00078e000e */
[----:B------:R0:W-:Y:S01]  /*1e60*/  @P3 STG.E.U16 desc[UR12][R12.64+0x12], R5 ;  /* 0x000012050c003986 */ /* 0x0001e2000c10150c */
[----:B------:R-:W-:Y:S05]  /*1e70*/  @!P0 BRA `(.L_x_38) ;  /* 0x0000000000048947 */ /* 0x000fea0003800000 */
[----:B------:R0:W5:Y:S02]  /*1e80*/  LDG.E.LTC128B.U16 R18, desc[UR12][R8.64+0x10] ;  /* 0x0000100c08127981 */ /* 0x000164000c1e1520 */
.L_x_38:
[----:B------:R-:W-:Y:S05]  /*1e90*/  BSYNC B0 ;  /* 0x0000000000007941 */ /* 0x000fea0003800000 */
.L_x_37:
[----:B0----5:R-:W-:Y:S01]  /*1ea0*/  HADD2.F32 R5, -RZ, R18.H0_H0 ;  /* 0x20000012ff057230 */ /* 0x021fe20000004100 */
[----:B------:R-:W-:Y:S01]  /*1eb0*/  ISETP.GT.AND P1, PT, R4, 0x8, P1 ;  /* 0x000000080400780c */ /* 0x000fe20000f24270 */
[----:B------:R-:W-:Y:S03]  /*1ec0*/  BSSY B0, `(.L_x_39) ;  /* 0x0000007000007945 */ /* 0x000fe60003800000 */
[----:B------:R-:W-:-:S04]  /*1ed0*/  FMUL R5, R5, R2 ;  /* 0x0000000205057220 */ /* 0x000fc80000400000 */
[----:B------:R-:W-:-:S05]  /*1ee0*/  FFMA R5, R30, R0, R5 ;  /* 0x000000001e057223 */ /* 0x000fca0000000005 */
[----:B------:R-:W-:-:S05]  /*1ef0*/  F2FP.F16.F32.PACK_AB R5, RZ, R5 ;  /* 0x00000005ff05723e */ /* 0x000fca00000000ff */
[----:B------:R0:W-:Y:S01]  /*1f00*/  @P0 STG.E.U16 desc[UR12][R10.64+0x10], R5 ;  /* 0x000010050a000986 */ /* 0x0001e2000c10150c */
[----:B------:R-:W-:Y:S05]  /*1f10*/  @!P1 BRA `(.L_x_40) ;  /* 0x0000000000049947 */ /* 0x000fea0003800000 */
[----:B------:R0:W5:Y:S02]  /*1f20*/  LDG.E.LTC128B.U16 R18, desc[UR12][R8.64+0x12] ;  /* 0x0000120c08127981 */ /* 0x000164000c1e1520 */
.L_x_40:
[----:B------:R-:W-:Y:S05]  /*1f30*/  BSYNC B0 ;  /* 0x0000000000007941 */ /* 0x000fea0003800000 */
.L_x_39:
        /* <DEDUP_REMOVED lines=10> */
.L_x_42:
[----:B------:R-:W-:Y:S05]  /*1fe0*/  BSYNC B0 ;  /* 0x0000000000007941 */ /* 0x000fea0003800000 */
.L_x_41:
        /* <DEDUP_REMOVED lines=12> */
.L_x_44:
[----:B------:R-:W-:Y:S05]  /*20b0*/  BSYNC B0 ;  /* 0x0000000000007941 */ /* 0x000fea0003800000 */
.L_x_43:
        /* <DEDUP_REMOVED lines=12> */
.L_x_46:
[----:B------:R-:W-:Y:S05]  /*2180*/  BSYNC B0 ;  /* 0x0000000000007941 */ /* 0x000fea0003800000 */
.L_x_45:
        /* <DEDUP_REMOVED lines=9> */
.L_x_48:
[----:B------:R-:W-:Y:S05]  /*2220*/  BSYNC B0 ;  /* 0x0000000000007941 */ /* 0x000fea0003800000 */
.L_x_47:
        /* <DEDUP_REMOVED lines=10> */
.L_x_50:
[----:B------:R-:W-:Y:S05]  /*22d0*/  BSYNC B0 ;  /* 0x0000000000007941 */ /* 0x000fea0003800000 */
.L_x_49:
        /* <DEDUP_REMOVED lines=12> */
.L_x_52:
[----:B------:R-:W-:Y:S05]  /*23a0*/  BSYNC B0 ;  /* 0x0000000000007941 */ /* 0x000fea0003800000 */
.L_x_51:
        /* <DEDUP_REMOVED lines=12> */
.L_x_54:
[----:B------:R-:W-:Y:S05]  /*2470*/  BSYNC B0 ;  /* 0x0000000000007941 */ /* 0x000fea0003800000 */
.L_x_53:
        /* <DEDUP_REMOVED lines=9> */
.L_x_56:
[----:B------:R-:W-:Y:S05]  /*2510*/  BSYNC B0 ;  /* 0x0000000000007941 */ /* 0x000fea0003800000 */
.L_x_55:
        /* <DEDUP_REMOVED lines=10> */
.L_x_58:
[----:B------:R-:W-:Y:S05]  /*25c0*/  BSYNC B0 ;  /* 0x0000000000007941 */ /* 0x000fea0003800000 */
.L_x_57:
        /* <DEDUP_REMOVED lines=12> */
.L_x_60:
[----:B------:R-:W-:Y:S05]  /*2690*/  BSYNC B0 ;  /* 0x0000000000007941 */ /* 0x000fea0003800000 */
.L_x_59:
        /* <DEDUP_REMOVED lines=12> */
.L_x_62:
[----:B------:R-:W-:Y:S05]  /*2760*/  BSYNC B0 ;  /* 0x0000000000007941 */ /* 0x000fea0003800000 */
.L_x_61:
        /* <DEDUP_REMOVED lines=9> */
.L_x_64:
[----:B------:R-:W-:Y:S05]  /*2800*/  BSYNC B0 ;  /* 0x0000000000007941 */ /* 0x000fea0003800000 */
.L_x_63:
        /* <DEDUP_REMOVED lines=10> */
.L_x_66:
[----:B------:R-:W-:Y:S05]  /*28b0*/  BSYNC B0 ;  /* 0x0000000000007941 */ /* 0x000fea0003800000 */
.L_x_65:
        /* <DEDUP_REMOVED lines=12> */
.L_x_68:
[----:B------:R-:W-:Y:S05]  /*2980*/  BSYNC B0 ;  /* 0x0000000000007941 */ /* 0x000fea0003800000 */
.L_x_67:
        /* <DEDUP_REMOVED lines=12> */
.L_x_70:
[----:B------:R-:W-:Y:S05]  /*2a50*/  BSYNC B0 ;  /* 0x0000000000007941 */ /* 0x000fea0003800000 */
.L_x_69:
        /* <DEDUP_REMOVED lines=9> */
.L_x_72:
[----:B------:R-:W-:Y:S05]  /*2af0*/  BSYNC B0 ;  /* 0x0000000000007941 */ /* 0x000fea0003800000 */
.L_x_71:
        /* <DEDUP_REMOVED lines=10> */
.L_x_74:
[----:B------:R-:W-:Y:S05]  /*2ba0*/  BSYNC B0 ;  /* 0x0000000000007941 */ /* 0x000fea0003800000 */
.L_x_73:
        /* <DEDUP_REMOVED lines=12> */
.L_x_76:
[----:B------:R-:W-:Y:S05]  /*2c70*/  BSYNC B0 ;  /* 0x0000000000007941 */ /* 0x000fea0003800000 */
.L_x_75:
        /* <DEDUP_REMOVED lines=12> */
.L_x_78:
[----:B------:R-:W-:Y:S05]  /*2d40*/  BSYNC B0 ;  /* 0x0000000000007941 */ /* 0x000fea0003800000 */
.L_x_77:
        /* <DEDUP_REMOVED lines=9> */
.L_x_80:
[----:B------:R-:W-:Y:S05]  /*2de0*/  BSYNC B0 ;  /* 0x0000000000007941 */ /* 0x000fea0003800000 */
.L_x_79:
        /* <DEDUP_REMOVED lines=10> */
.L_x_82:
[----:B------:R-:W-:Y:S05]  /*2e90*/  BSYNC B0 ;  /* 0x0000000000007941 */ /* 0x000fea0003800000 */
.L_x_81:
        /* <DEDUP_REMOVED lines=12> */
.L_x_84:
[----:B------:R-:W-:Y:S05]  /*2f60*/  BSYNC B0 ;  /* 0x0000000000007941 */ /* 0x000fea0003800000 */
.L_x_83:
[----:B-----5:R-:W-:Y:S01]  /*2f70*/  HADD2.F32 R3, -RZ, R18.H0_H0 ;  /* 0x20000012ff037230 */ /* 0x020fe20000004100 */
[----:B------:R-:W-:Y:S01]  /*2f80*/  ISETP.GT.AND P0, PT, R4, 0x8, P0 ;  /* 0x000000080400780c */ /* 0x000fe20000704270 */
[----:B------:R-:W-:Y:S03]  /*2f90*/  BSSY B0, `(.L_x_85) ;  /* 0x0000007000007945 */ /* 0x000fe60003800000 */
[----:B01-34-:R-:W-:-:S04]  /*2fa0*/  FMUL R6, R3, R2 ;  /* 0x0000000203067220 */ /* 0x01bfc80000400000 */
[----:B------:R-:W-:-:S05]  /*2fb0*/  FFMA R6, R53, R0, R6 ;  /* 0x0000000035067223 */ /* 0x000fca0000000006 */
[----:B------:R-:W-:-:S05]  /*2fc0*/  F2FP.F16.F32.PACK_AB R6, RZ, R6 ;  /* 0x00000006ff06723e */ /* 0x000fca00000000ff */
[----:B------:R0:W-:Y:S01]  /*2fd0*/  @P3 STG.E.U16 desc[UR12][R14.64+0x72], R6 ;  /* 0x000072060e003986 */ /* 0x0001e2000c10150c */
[----:B------:R-:W-:Y:S05]  /*2fe0*/  @!P0 BRA `(.L_x_86) ;  /* 0x0000000000048947 */ /* 0x000fea0003800000 */
[----:B------:R1:W5:Y:S02]  /*2ff0*/  LDG.E.LTC128B.U16 R18, desc[UR12][R8.64+0x70] ;  /* 0x0000700c08127981 */ /* 0x000364000c1e1520 */
.L_x_86:
[----:B------:R-:W-:Y:S05]  /*3000*/  BSYNC B0 ;  /* 0x0000000000007941 */ /* 0x000fea0003800000 */
.L_x_85:
[----:B-----5:R-:W-:Y:S01]  /*3010*/  HADD2.F32 R3, -RZ, R18.H0_H0 ;  /* 0x20000012ff037230 */ /* 0x020fe20000004100 */
[----:B------:R-:W-:Y:S01]  /*3020*/  ISETP.GT.AND P1, PT, R4, 0x8, P1 ;  /* 0x000000080400780c */ /* 0x000fe20000f24270 */
[----:B------:R-:W-:Y:S01]  /*3030*/  @P0 IMAD.MOV.U32 R4, RZ, RZ, R10 ;  /* 0x000000ffff040224 */ /* 0x000fe200078e000a */
[----:B------:R-:W-:Y:S01]  /*3040*/  BSSY B0, `(.L_x_87) ;  /* 0x0000008000007945 */ /* 0x000fe20003800000 */
[----:B------:R-:W-:Y:S02]  /*3050*/  @P0 IMAD.MOV.U32 R5, RZ, RZ, R11 ;  /* 0x000000ffff050224 */ /* 0x000fe400078e000b */
[----:B------:R-:W-:-:S04]  /*3060*/  FMUL R3, R3, R2 ;  /* 0x0000000203037220 */ /* 0x000fc80000400000 */
[----:B------:R-:W-:-:S05]  /*3070*/  FFMA R3, R54, R0, R3 ;  /* 0x0000000036037223 */ /* 0x000fca0000000003 */
[----:B------:R-:W-:-:S05]  /*3080*/  F2FP.F16.F32.PACK_AB R3, RZ, R3 ;  /* 0x00000003ff03723e */ /* 0x000fca00000000ff */
[----:B------:R3:W-:Y:S01]  /*3090*/  @P0 STG.E.U16 desc[UR12][R4.64+0x70], R3 ;  /* 0x0000700304000986 */ /* 0x0007e2000c10150c */
[----:B------:R-:W-:Y:S05]  /*30a0*/  @!P1 BRA `(.L_x_88) ;  /* 0x0000000000049947 */ /* 0x000fea0003800000 */
[----:B------:R4:W5:Y:S02]  /*30b0*/  LDG.E.LTC128B.U16 R18, desc[UR12][R8.64+0x72] ;  /* 0x0000720c08127981 */ /* 0x000964000c1e1520 */
.L_x_88:
[----:B------:R-:W-:Y:S05]  /*30c0*/  BSYNC B0 ;  /* 0x0000000000007941 */ /* 0x000fea0003800000 */
.L_x_87:
[----:B---3-5:R-:W-:-:S05]  /*30d0*/  HADD2.F32 R3, -RZ, R18.H0_H0 ;  /* 0x20000012ff037230 */ /* 0x028fca0000004100 */
[----:B------:R-:W-:-:S04]  /*30e0*/  FMUL R2, R3, R2 ;  /* 0x0000000203027220 */ /* 0x000fc80000400000 */
[----:B------:R-:W-:Y:S01]  /*30f0*/  FFMA R2, R55, R0, R2 ;  /* 0x0000000037027223 */ /* 0x000fe20000000002 */
[----:B------:R-:W-:Y:S06]  /*3100*/  @!P1 EXIT ;  /* 0x000000000000994d */ /* 0x000fec0003800000 */
[----:B------:R-:W-:-:S05]  /*3110*/  F2FP.F16.F32.PACK_AB R2, RZ, R2 ;  /* 0x00000002ff02723e */ /* 0x000fca00000000ff */
[----:B------:R-:W-:Y:S01]  /*3120*/  STG.E.U16 desc[UR12][R10.64+0x72], R2 ;  /* 0x000072020a007986 */ /* 0x000fe2000c10150c */
[----:B------:R-:W-:Y:S05]  /*3130*/  EXIT ;  /* 0x000000000000794d */ /* 0x000fea0003800000 */
.L_x_28:
[----:B------:R-:W-:Y:S01]  /*3140*/  ISETP.GT.AND P3, PT, R3, 0x1, PT ;  /* 0x000000010300780c */ /* 0x000fe20003f64270 */
[----:B------:R-:W-:Y:S01]  /*3150*/  ULDC.64 UR4, c[0x0][0x5c8] ;  /* 0x0001720000047ab9 */ /* 0x000fe20000000a00 */
[-C--:B--2---:R-:W-:Y:S01]  /*3160*/  FMUL R24, R24, R0.reuse ;  /* 0x0000000018187220 */ /* 0x084fe20000400000 */
[-C--:B------:R-:W-:Y:S01]  /*3170*/  FMUL R25, R25, R0.reuse ;  /* 0x0000000019197220 */ /* 0x080fe20000400000 */
[----:B------:R-:W-:Y:S01]  /*3180*/  ISETP.GT.AND P4, PT, R4, RZ, P3 ;  /* 0x000000ff0400720c */ /* 0x000fe20001f84270 */
[-C--:B------:R-:W-:Y:S01]  /*3190*/  FMUL R26, R26, R0.reuse ;  /* 0x000000001a1a7220 */ /* 0x080fe20000400000 */
[----:B------:R-:W-:Y:S01]  /*31a0*/  LEA R6, P1, R12, UR4, 0x1 ;  /* 0x000000040c067c11 */ /* 0x000fe2000f8208ff */
[----:B------:R-:W-:Y:S01]  /*31b0*/  FMUL R27, R27, R0 ;  /* 0x000000001b1b7220 */ /* 0x000fe20000400000 */
[----:B------:R-:W-:Y:S01]  /*31c0*/  F2FP.F16.F32.PACK_AB R24, RZ, R24 ;  /* 0x00000018ff18723e */ /* 0x000fe200000000ff */
[-C--:B------:R-:W-:Y:S01]  /*31d0*/  FMUL R28, R28, R0.reuse ;  /* 0x000000001c1c7220 */ /* 0x080fe20000400000 */
[----:B------:R-:W-:Y:S01]  /*31e0*/  LEA.HI.X R7, R12, UR5, R19, 0x1, P1 ;  /* 0x000000050c077c11 */ /* 0x000fe200088f0c13 */
[-C--:B------:R-:W-:Y:S01]  /*31f0*/  FMUL R29, R29, R0.reuse ;  /* 0x000000001d1d7220 */ /* 0x080fe20000400000 */
[----:B------:R-:W-:Y:S01]  /*3200*/  F2FP.F16.F32.PACK_AB R25, RZ, R25 ;  /* 0x00000019ff19723e */ /* 0x000fe200000000ff */
[-C--:B------:R-:W-:Y:S01]  /*3210*/  FMUL R30, R30, R0.reuse ;  /* 0x000000001e1e7220 */ /* 0x080fe20000400000 */
[----:B------:R-:W-:Y:S01]  /*3220*/  SHF.L.U64.HI R5, R17, 0x1, R16 ;  /* 0x0000000111057819 */ /* 0x000fe20000010210 */
[----:B------:R-:W-:Y:S01]  /*3230*/  @P2 STG.E.U16 desc[UR12][R6.64], R24 ;  /* 0x0000001806002986 */ /* 0x000fe2000c10150c */
[----:B------:R-:W-:Y:S01]  /*3240*/  ISETP.GT.AND P2, PT, R4, 0x8, P0 ;  /* 0x000000080400780c */ /* 0x000fe20000744270 */
[----:B------:R-:W-:Y:S01]  /*3250*/  FMUL R31, R31, R0 ;  /* 0x000000001f1f7220 */ /* 0x000fe20000400000 */
[----:B------:R-:W-:Y:S01]  /*3260*/  ISETP.GT.AND P1, PT, R3, 0x8, PT ;  /* 0x000000080300780c */ /* 0x000fe20003f24270 */
[----:B------:R-:W-:Y:S01]  /*3270*/  @P4 STG.E.U16 desc[UR12][R6.64+0x2], R25 ;  /* 0x0000021906004986 */ /* 0x000fe2000c10150c */
[----:B------:R-:W-:Y:S01]  /*3280*/  LEA R8, P4, R17, R6, 0x1 ;  /* 0x0000000611087211 */ /* 0x000fe200078808ff */
[-C--:B------:R-:W-:Y:S01]  /*3290*/  FMUL R32, R32, R0.reuse ;  /* 0x0000000020207220 */ /* 0x080fe20000400000 */
[C---:B------:R-:W-:Y:S01]  /*32a0*/  ISETP.GT.AND P3, PT, R4.reuse, 0x8, P3 ;  /* 0x000000080400780c */ /* 0x040fe20001f64270 */
[-C--:B------:R-:W-:Y:S01]  /*32b0*/  FMUL R33, R33, R0.reuse ;  /* 0x0000000021217220 */ /* 0x080fe20000400000 */
[----:B------:R-:W-:Y:S01]  /*32c0*/  ISETP.GT.AND P0, PT, R3, 0x9, PT ;  /* 0x000000090300780c */ /* 0x000fe20003f04270 */
[----:B------:R-:W-:Y:S01]  /*32d0*/  IMAD.X R9, R5, 0x1, R7, P4 ;  /* 0x0000000105097824 */ /* 0x000fe200020e0607 */
[----:B------:R-:W-:Y:S01]  /*32e0*/  ISETP.GT.AND P5, PT, R4, RZ, P1 ;  /* 0x000000ff0400720c */ /* 0x000fe20000fa4270 */
[-C--:B------:R-:W-:Y:S01]  /*32f0*/  FMUL R34, R34, R0.reuse ;  /* 0x0000000022227220 */ /* 0x080fe20000400000 */
[----:B------:R-:W-:Y:S01]  /*3300*/  ISETP.GT.AND P4, PT, R4, RZ, P0 ;  /* 0x000000ff0400720c */ /* 0x000fe20000784270 */
[----:B------:R-:W-:Y:S01]  /*3310*/  FMUL R35, R35, R0 ;  /* 0x0000000023237220 */ /* 0x000fe20000400000 */
[----:B------:R-:W-:Y:S01]  /*3320*/  F2FP.F16.F32.PACK_AB R26, RZ, R26 ;  /* 0x0000001aff1a723e */ /* 0x000fe200000000ff */
[-C--:B------:R-:W-:Y:S01]  /*3330*/  FMUL R36, R36, R0.reuse ;  /* 0x0000000024247220 */ /* 0x080fe20000400000 */
[----:B------:R-:W-:Y:S01]  /*3340*/  F2FP.F16.F32.PACK_AB R27, RZ, R27 ;  /* 0x0000001bff1b723e */ /* 0x000fe200000000ff */
[----:B------:R-:W-:Y:S01]  /*3350*/  FMUL R37, R37, R0 ;  /* 0x0000000025257220 */ /* 0x000fe20000400000 */
[----:B------:R-:W-:Y:S01]  /*3360*/  F2FP.F16.F32.PACK_AB R28, RZ, R28 ;  /* 0x0000001cff1c723e */ /* 0x000fe200000000ff */
[----:B------:R-:W-:Y:S01]  /*3370*/  @P2 STG.E.U16 desc[UR12][R8.64], R26 ;  /* 0x0000001a08002986 */ /* 0x000fe2000c10150c */
[----:B------:R-:W-:Y:S01]  /*3380*/  F2FP.F16.F32.PACK_AB R29, RZ, R29 ;  /* 0x0000001dff1d723e */ /* 0x000fe200000000ff */
[-C--:B------:R-:W-:Y:S01]  /*3390*/  FMUL R38, R38, R0.reuse ;  /* 0x0000000026267220 */ /* 0x080fe20000400000 */
[C---:B------:R-:W-:Y:S01]  /*33a0*/  ISETP.GT.AND P1, PT, R4.reuse, 0x8, P1 ;  /* 0x000000080400780c */ /* 0x040fe20000f24270 */
[----:B------:R-:W-:Y:S01]  /*33b0*/  @P3 STG.E.U16 desc[UR12][R8.64+0x2], R27 ;  /* 0x0000021b08003986 */ /* 0x000fe2000c10150c */
[----:B------:R-:W-:Y:S01]  /*33c0*/  ISETP.GT.AND P3, PT, R3, 0x10, PT ;  /* 0x000000100300780c */ /* 0x000fe20003f64270 */
[-C--:B------:R-:W-:Y:S01]  /*33d0*/  FMUL R39, R39, R0.reuse ;  /* 0x0000000027277220 */ /* 0x080fe20000400000 */
[----:B------:R-:W-:Y:S01]  /*33e0*/  ISETP.GT.AND P2, PT, R4, 0x8, P0 ;  /* 0x000000080400780c */ /* 0x000fe20000744270 */
[----:B------:R-:W-:Y:S01]  /*33f0*/  @P5 STG.E.U16 desc[UR12][R6.64+0x10], R28 ;  /* 0x0000101c06005986 */ /* 0x000fe2000c10150c */
[----:B------:R-:W-:Y:S01]  /*3400*/  ISETP.GT.AND P0, PT, R3, 0x11, PT ;  /* 0x000000110300780c */ /* 0x000fe20003f04270 */
[----:B------:R-:W-:Y:S01]  /*3410*/  FMUL R40, R40, R0 ;  /* 0x0000000028287220 */ /* 0x000fe20000400000 */
[----:B------:R-:W-:Y:S01]  /*3420*/  F2FP.F16.F32.PACK_AB R30, RZ, R30 ;  /* 0x0000001eff1e723e */ /* 0x000fe200000000ff */
[----:B------:R-:W-:Y:S01]  /*3430*/  @P4 STG.E.U16 desc[UR12][R6.64+0x12], R29 ;  /* 0x0000121d06004986 */ /* 0x000fe2000c10150c */
[C---:B------:R-:W-:Y:S01]  /*3440*/  ISETP.GT.AND P4, PT, R4.reuse, RZ, P3 ;  /* 0x000000ff0400720c */ /* 0x040fe20001f84270 */
[-C--:B------:R-:W-:Y:S01]  /*3450*/  FMUL R41, R41, R0.reuse ;  /* 0x0000000029297220 */ /* 0x080fe20000400000 */
[----:B------:R-:W-:Y:S01]  /*3460*/  ISETP.GT.AND P5, PT, R4, RZ, P0 ;  /* 0x000000ff0400720c */ /* 0x000fe200007a4270 */
[----:B------:R-:W-:Y:S01]  /*3470*/  @P1 STG.E.U16 desc[UR12][R8.64+0x10], R30 ;  /* 0x0000101e08001986 */ /* 0x000fe2000c10150c */
[----:B------:R-:W-:Y:S01]  /*3480*/  F2FP.F16.F32.PACK_AB R31, RZ, R31 ;  /* 0x0000001fff1f723e */ /* 0x000fe200000000ff */
[----:B------:R-:W-:Y:S01]  /*3490*/  FMUL R42, R42, R0 ;  /* 0x000000002a2a7220 */ /* 0x000fe20000400000 */
[----:B------:R-:W-:Y:S01]  /*34a0*/  F2FP.F16.F32.PACK_AB R32, RZ, R32 ;  /* 0x00000020ff20723e */ /* 0x000fe200000000ff */
[-C--:B------:R-:W-:Y:S01]  /*34b0*/  FMUL R43, R43, R0.reuse ;  /* 0x000000002b2b7220 */ /* 0x080fe20000400000 */
[----:B------:R-:W-:Y:S01]  /*34c0*/  F2FP.F16.F32.PACK_AB R33, RZ, R33 ;  /* 0x00000021ff21723e */ /* 0x000fe200000000ff */
[----:B------:R-:W-:Y:S01]  /*34d0*/  @P2 STG.E.U16 desc[UR12][R8.64+0x12], R31 ;  /* 0x0000121f08002986 */ /* 0x000fe2000c10150c */
[----:B------:R-:W-:Y:S01]  /*34e0*/  ISETP.GT.AND P3, PT, R4, 0x8, P3 ;  /* 0x000000080400780c */ /* 0x000fe20001f64270 */
[-C--:B------:R-:W-:Y:S01]  /*34f0*/  FMUL R44, R44, R0.reuse ;  /* 0x000000002c2c7220 */ /* 0x080fe20000400000 */
[----:B------:R-:W-:Y:S01]  /*3500*/  ISETP.GT.AND P1, PT, R3, 0x18, PT ;  /* 0x000000180300780c */ /* 0x000fe20003f24270 */
[----:B------:R-:W-:Y:S01]  /*3510*/  @P4 STG.E.U16 desc[UR12][R6.64+0x20], R32 ;  /* 0x0000202006004986 */ /* 0x000fe2000c10150c */
[C---:B------:R-:W-:Y:S01]  /*3520*/  ISETP.GT.AND P0, PT, R4.reuse, 0x8, P0 ;  /* 0x000000080400780c */ /* 0x040fe20000704270 */
[-C--:B------:R-:W-:Y:S01]  /*3530*/  FMUL R45, R45, R0.reuse ;  /* 0x000000002d2d7220 */ /* 0x080fe20000400000 */
[----:B------:R-:W-:Y:S01]  /*3540*/  ISETP.GT.AND P2, PT, R3, 0x19, PT ;  /* 0x000000190300780c */ /* 0x000fe20003f44270 */
[----:B------:R-:W-:Y:S01]  /*3550*/  @P5 STG.E.U16 desc[UR12][R6.64+0x22], R33 ;  /* 0x0000222106005986 */ /* 0x000fe2000c10150c */
        /* <DEDUP_REMOVED lines=12> */
[----:B------:R-:W-:Y:S01]  /*3620*/  ISETP.GT.AND P3, PT, R3, 0x20, PT ;  /* 0x000000200300780c */ /* 0x000fe20003f64270 */
[----:B------:R-:W-:Y:S01]  /*3630*/  @P0 STG.E.U16 desc[UR12][R8.64+0x22], R35 ;  /* 0x0000222308000986 */ /* 0x000fe2000c10150c */
[C---:B------:R-:W-:Y:S01]  /*3640*/  ISETP.GT.AND P1, PT, R4.reuse, 0x8, P1 ;  /* 0x000000080400780c */ /* 0x040fe20000f24270 */
[-C--:B------:R-:W-:Y:S01]  /*3650*/  FMUL R51, R51, R0.reuse ;  /* 0x0000000033337220 */ /* 0x080fe20000400000 */
[----:B------:R-:W-:Y:S01]  /*3660*/  ISETP.GT.AND P0, PT, R3, 0x21, PT ;  /* 0x000000210300780c */ /* 0x000fe20003f04270 */
[----:B------:R-:W-:Y:S01]  /*3670*/  @P4 STG.E.U16 desc[UR12][R6.64+0x30], R36 ;  /* 0x0000302406004986 */ /* 0x000fe2000c10150c */
[----:B------:R-:W-:Y:S01]  /*3680*/  ISETP.GT.AND P2, PT, R4, 0x8, P2 ;  /* 0x000000080400780c */ /* 0x000fe20001744270 */
[-C--:B------:R-:W-:Y:S01]  /*3690*/  FMUL R52, R52, R0.reuse ;  /* 0x0000000034347220 */ /* 0x080fe20000400000 */
[C---:B------:R-:W-:Y:S01]  /*36a0*/  ISETP.GT.AND P4, PT, R4.reuse, RZ, P3 ;  /* 0x000000ff0400720c */ /* 0x040fe20001f84270 */
[----:B------:R-:W-:Y:S01]  /*36b0*/  @P5 STG.E.U16 desc[UR12][R6.64+0x32], R37 ;  /* 0x0000322506005986 */ /* 0x000fe2000c10150c */
        /* <DEDUP_REMOVED lines=8> */
[----:B------:R-:W-:-:S02]  /*3740*/  F2FP.F16.F32.PACK_AB R41, RZ, R41 ;  /* 0x00000029ff29723e */ /* 0x000fc400000000ff */
[C---:B------:R-:W-:Y:S01]  /*3750*/  ISETP.GT.AND P3, PT, R4.reuse, 0x8, P3 ;  /* 0x000000080400780c */ /* 0x040fe20001f64270 */
[----:B------:R-:W-:Y:S01]  /*3760*/  @P2 STG.E.U16 desc[UR12][R8.64+0x32], R39 ;  /* 0x0000322708002986 */ /* 0x000fe2000c10150c */
[----:B------:R-:W-:Y:S02]  /*3770*/  ISETP.GT.AND P0, PT, R4, 0x8, P0 ;  /* 0x000000080400780c */ /* 0x000fe40000704270 */
[----:B------:R-:W-:Y:S01]  /*3780*/  F2FP.F16.F32.PACK_AB R42, RZ, R42 ;  /* 0x0000002aff2a723e */ /* 0x000fe200000000ff */
[----:B------:R-:W-:Y:S01]  /*3790*/  @P4 STG.E.U16 desc[UR12][R6.64+0x40], R40 ;  /* 0x0000402806004986 */ /* 0x000fe2000c10150c */
[C---:B------:R-:W-:Y:S02]  /*37a0*/  ISETP.GT.AND P4, PT, R3.reuse, 0x28, PT ;  /* 0x000000280300780c */ /* 0x040fe40003f84270 */
[----:B------:R-:W-:Y:S01]  /*37b0*/  F2FP.F16.F32.PACK_AB R43, RZ, R43 ;  /* 0x0000002bff2b723e */ /* 0x000fe200000000ff */
[----:B------:R-:W-:Y:S01]  /*37c0*/  @P5 STG.E.U16 desc[UR12][R6.64+0x42], R41 ;  /* 0x0000422906005986 */ /* 0x000fe2000c10150c */
[----:B------:R-:W-:-:S02]  /*37d0*/  ISETP.GT.AND P5, PT, R3, 0x29, PT ;  /* 0x000000290300780c */ /* 0x000fc40003fa4270 */
[C---:B------:R-:W-:Y:S01]  /*37e0*/  ISETP.GT.AND P1, PT, R4.reuse, RZ, P4 ;  /* 0x000000ff0400720c */ /* 0x040fe20002724270 */
[----:B------:R-:W-:Y:S01]  /*37f0*/  @P3 STG.E.U16 desc[UR12][R8.64+0x40], R42 ;  /* 0x0000402a08003986 */ /* 0x000fe2000c10150c */
[----:B------:R-:W-:Y:S02]  /*3800*/  ISETP.GT.AND P6, PT, R4, RZ, P5 ;  /* 0x000000ff0400720c */ /* 0x000fe40002fc4270 */
[----:B------:R-:W-:Y:S01]  /*3810*/  F2FP.F16.F32.PACK_AB R44, RZ, R44 ;  /* 0x0000002cff2c723e */ /* 0x000fe200000000ff */
[----:B------:R-:W-:Y:S01]  /*3820*/  @P0 STG.E.U16 desc[UR12][R8.64+0x42], R43 ;  /* 0x0000422b08000986 */ /* 0x000fe2000c10150c */
[C---:B------:R-:W-:Y:S02]  /*3830*/  ISETP.GT.AND P3, PT, R3.reuse, 0x30, PT ;  /* 0x000000300300780c */ /* 0x040fe40003f64270 */
[C---:B------:R-:W-:Y:S02]  /*3840*/  ISETP.GT.AND P2, PT, R3.reuse, 0x31, PT ;  /* 0x000000310300780c */ /* 0x040fe40003f44270 */
[----:B------:R-:W-:-:S02]  /*3850*/  ISETP.GT.AND P0, PT, R3, 0x39, PT ;  /* 0x000000390300780c */ /* 0x000fc40003f04270 */
[C---:B------:R-:W-:Y:S01]  /*3860*/  ISETP.GT.AND P4, PT, R4.reuse, 0x8, P4 ;  /* 0x000000080400780c */ /* 0x040fe20002784270 */
[----:B------:R-:W-:Y:S01]  /*3870*/  @P1 STG.E.U16 desc[UR12][R6.64+0x50], R44 ;  /* 0x0000502c06001986 */ /* 0x000fe2000c10150c */
[----:B------:R-:W-:Y:S01]  /*3880*/  ISETP.GT.AND P1, PT, R3, 0x38, PT ;  /* 0x000000380300780c */ /* 0x000fe20003f24270 */
[----:B------:R-:W-:Y:S01]  /*3890*/  @P6 IMAD.MOV.U32 R2, RZ, RZ, R6 ;  /* 0x000000ffff026224 */ /* 0x000fe200078e0006 */
[----:B------:R-:W-:Y:S01]  /*38a0*/  F2FP.F16.F32.PACK_AB R45, RZ, R45 ;  /* 0x0000002dff2d723e */ /* 0x000fe200000000ff */
[----:B------:R-:W-:Y:S01]  /*38b0*/  @P6 IMAD.MOV.U32 R3, RZ, RZ, R7 ;  /* 0x000000ffff036224 */ /* 0x000fe200078e0007 */
[----:B------:R-:W-:Y:S02]  /*38c0*/  F2FP.F16.F32.PACK_AB R46, RZ, R46 ;  /* 0x0000002eff2e723e */ /* 0x000fe400000000ff */
[----:B------:R-:W-:Y:S02]  /*38d0*/  F2FP.F16.F32.PACK_AB R47, RZ, R47 ;  /* 0x0000002fff2f723e */ /* 0x000fe400000000ff */
[----:B------:R0:W-:Y:S01]  /*38e0*/  @P6 STG.E.U16 desc[UR12][R2.64+0x52], R45 ;  /* 0x0000522d02006986 */ /* 0x0001e2000c10150c */
[----:B------:R-:W-:-:S02]  /*38f0*/  ISETP.GT.AND P6, PT, R4, 0x8, P5 ;  /* 0x000000080400780c */ /* 0x000fc40002fc4270 */
[C---:B------:R-:W-:Y:S02]  /*3900*/  ISETP.GT.AND P5, PT, R4.reuse, RZ, P3 ;  /* 0x000000ff0400720c */ /* 0x040fe40001fa4270 */
[----:B------:R-:W-:Y:S02]  /*3910*/  ISETP.GT.AND P3, PT, R4, 0x8, P3 ;  /* 0x000000080400780c */ /* 0x000fe40001f64270 */
[----:B------:R-:W-:Y:S02]  /*3920*/  F2FP.F16.F32.PACK_AB R48, RZ, R48 ;  /* 0x00000030ff30723e */ /* 0x000fe400000000ff */
[----:B------:R-:W-:Y:S02]  /*3930*/  F2FP.F16.F32.PACK_AB R49, RZ, R49 ;  /* 0x00000031ff31723e */ /* 0x000fe400000000ff */
[----:B------:R-:W-:Y:S01]  /*3940*/  F2FP.F16.F32.PACK_AB R50, RZ, R50 ;  /* 0x00000032ff32723e */ /* 0x000fe200000000ff */
[----:B0-----:R-:W-:Y:S01]  /*3950*/  @P4 IMAD.MOV.U32 R2, RZ, RZ, R8 ;  /* 0x000000ffff024224 */ /* 0x001fe200078e0008 */
[----:B------:R-:W-:Y:S01]  /*3960*/  F2FP.F16.F32.PACK_AB R51, RZ, R51 ;  /* 0x00000033ff33723e */ /* 0x000fe200000000ff */
[----:B------:R-:W-:Y:S01]  /*3970*/  @P4 IMAD.MOV.U32 R3, RZ, RZ, R9 ;  /* 0x000000ffff034224 */ /* 0x000fe200078e0009 */
[----:B------:R-:W-:-:S02]  /*3980*/  F2FP.F16.F32.PACK_AB R52, RZ, R52 ;  /* 0x00000034ff34723e */ /* 0x000fc400000000ff */
[----:B------:R-:W-:Y:S02]  /*3990*/  F2FP.F16.F32.PACK_AB R53, RZ, R53 ;  /* 0x00000035ff35723e */ /* 0x000fe400000000ff */
[----:B------:R0:W-:Y:S01]  /*39a0*/  @P4 STG.E.U16 desc[UR12][R2.64+0x50], R46 ;  /* 0x0000502e02004986 */ /* 0x0001e2000c10150c */
[C---:B------:R-:W-:Y:S02]  /*39b0*/  ISETP.GT.AND P4, PT, R4.reuse, RZ, P2 ;  /* 0x000000ff0400720c */ /* 0x040fe40001784270 */
[----:B------:R-:W-:Y:S02]  /*39c0*/  ISETP.GT.AND P2, PT, R4, 0x8, P2 ;  /* 0x000000080400780c */ /* 0x000fe40001744270 */
[----:B------:R-:W-:Y:S01]  /*39d0*/  F2FP.F16.F32.PACK_AB R54, RZ, R54 ;  /* 0x00000036ff36723e */ /* 0x000fe200000000ff */
[----:B0-----:R-:W-:Y:S02]  /*39e0*/  @P6 IMAD.MOV.U32 R2, RZ, RZ, R8 ;  /* 0x000000ffff026224 */ /* 0x001fe400078e0008 */
[----:B------:R-:W-:-:S05]  /*39f0*/  @P6 IMAD.MOV.U32 R3, RZ, RZ, R9 ;  /* 0x000000ffff036224 */ /* 0x000fca00078e0009 */
[----:B------:R0:W-:Y:S01]  /*3a00*/  @P6 STG.E.U16 desc[UR12][R2.64+0x52], R47 ;  /* 0x0000522f02006986 */ /* 0x0001e2000c10150c */
[C---:B------:R-:W-:Y:S02]  /*3a10*/  ISETP.GT.AND P6, PT, R4.reuse, RZ, P0 ;  /* 0x000000ff0400720c */ /* 0x040fe400007c4270 */
[----:B------:R-:W-:Y:S01]  /*3a20*/  ISETP.GT.AND P0, PT, R4, 0x8, P0 ;  /* 0x000000080400780c */ /* 0x000fe20000704270 */
[----:B0-----:R-:W-:Y:S02]  /*3a30*/  @P5 IMAD.MOV.U32 R2, RZ, RZ, R6 ;  /* 0x000000ffff025224 */ /* 0x001fe400078e0006 */
[----:B------:R-:W-:-:S05]  /*3a40*/  @P5 IMAD.MOV.U32 R3, RZ, RZ, R7 ;  /* 0x000000ffff035224 */ /* 0x000fca00078e0007 */
[----:B------:R0:W-:Y:S01]  /*3a50*/  @P5 STG.E.U16 desc[UR12][R2.64+0x60], R48 ;  /* 0x0000603002005986 */ /* 0x0001e2000c10150c */
[C---:B------:R-:W-:Y:S02]  /*3a60*/  ISETP.GT.AND P5, PT, R4.reuse, RZ, P1 ;  /* 0x000000ff0400720c */ /* 0x040fe40000fa4270 */
[----:B------:R-:W-:Y:S01]  /*3a70*/  ISETP.GT.AND P1, PT, R4, 0x8, P1 ;  /* 0x000000080400780c */ /* 0x000fe20000f24270 */
[----:B0-----:R-:W-:Y:S02]  /*3a80*/  @P4 IMAD.MOV.U32 R2, RZ, RZ, R6 ;  /* 0x000000ffff024224 */ /* 0x001fe400078e0006 */
[----:B------:R-:W-:-:S05]  /*3a90*/  @P4 IMAD.MOV.U32 R3, RZ, RZ, R7 ;  /* 0x000000ffff034224 */ /* 0x000fca00078e0007 */
[----:B------:R0:W-:Y:S02]  /*3aa0*/  @P4 STG.E.U16 desc[UR12][R2.64+0x62], R49 ;  /* 0x0000623102004986 */ /* 0x0001e4000c10150c */
        /* <DEDUP_REMOVED lines=8> */
[----:B------:R0:W-:Y:S04]  /*3b30*/  @P5 STG.E.U16 desc[UR12][R2.64+0x70], R52 ;  /* 0x0000703402005986 */ /* 0x0001e8000c10150c */
[----:B------:R1:W-:Y:S01]  /*3b40*/  @P6 STG.E.U16 desc[UR12][R6.64+0x72], R53 ;  /* 0x0000723506006986 */ /* 0x0003e2000c10150c */
[----:B0-----:R-:W-:Y:S02]  /*3b50*/  @P1 IMAD.MOV.U32 R2, RZ, RZ, R8 ;  /* 0x000000ffff021224 */ /* 0x001fe400078e0008 */
[----:B------:R-:W-:-:S05]  /*3b60*/  @P1 IMAD.MOV.U32 R3, RZ, RZ, R9 ;  /* 0x000000ffff031224 */ /* 0x000fca00078e0009 */
[----:B------:R1:W-:Y:S01]  /*3b70*/  @P1 STG.E.U16 desc[UR12][R2.64+0x70], R54 ;  /* 0x0000703602001986 */ /* 0x0003e2000c10150c */
[----:B------:R-:W-:Y:S05]  /*3b80*/  @!P0 EXIT ;  /* 0x000000000000894d */ /* 0x000fea0003800000 */
[----:B------:R-:W-:-:S05]  /*3b90*/  F2FP.F16.F32.PACK_AB R0, RZ, R0 ;  /* 0x00000000ff00723e */ /* 0x000fca00000000ff */
[----:B------:R-:W-:Y:S01]  /*3ba0*/  STG.E.U16 desc[UR12][R8.64+0x72], R0 ;  /* 0x0000720008007986 */ /* 0x000fe2000c10150c */
[----:B------:R-:W-:Y:S05]  /*3bb0*/  EXIT ;  /* 0x000000000000794d */ /* 0x000fea0003800000 */
.L_x_14:
[----:B------:R-:W-:-:S13]  /*3bc0*/  ISETP.NE.AND P0, PT, R17, RZ, PT ;  /* 0x000000ff1100720c */ /* 0x000fda0003f05270 */
[----:B------:R-:W-:Y:S05]  /*3bd0*/  @P0 EXIT ;  /* 0x000000000000094d */ /* 0x000fea0003800000 */
[----:B------:R-:W-:-:S13]  /*3be0*/  ELECT P0, URZ, PT ;  /* 0x00000000003f782f */ /* 0x000fda0003800000 */
[----:B------:R-:W-:Y:S05]  /*3bf0*/  @!P0 BRA `(.L_x_89) ;  /* 0x0000000400c48947 */ /* 0x000fea0003800000 */
[----:B------:R-:W-:-:S13]  /*3c00*/  ISETP.GE.AND P0, PT, R13, 0x1, PT ;  /* 0x000000010d00780c */ /* 0x000fda0003f06270 */
[----:B------:R-:W-:Y:S05]  /*3c10*/  @!P0 BRA `(.L_x_89) ;  /* 0x0000000400bc8947 */ /* 0x000fea0003800000 */
[----:B---3-5:R-:W2:Y:S01]  /*3c20*/  S2R R2, SR_CgaCtaId ;  /* 0x0000000000027919 */ /* 0x028ea20000008800 */
[----:B------:R-:W-:Y:S01]  /*3c30*/  IMAD.SHL.U32 R21, R9, 0x40, RZ ;  /* 0x0000004009157824 */ /* 0x000fe200078e00ff */
[----:B------:R-:W-:Y:S01]  /*3c40*/  ULDC UR4, c[0x0][0x384] ;  /* 0x0000e10000047ab9 */ /* 0x000fe20000000800 */
[----:B------:R-:W-:Y:S01]  /*3c50*/  LOP3.LUT P0, RZ, R8, 0x1f, RZ, 0xc0, !PT ;  /* 0x0000001f08ff7812 */ /* 0x000fe2000780c0ff */
[----:B------:R-:W-:Y:S01]  /*3c60*/  IMAD R14, R4, R5, RZ ;  /* 0x00000005040e7224 */ /* 0x000fe200078e02ff */
[----:B------:R-:W-:Y:S01]  /*3c70*/  ULDC UR5, c[0x0][0x388] ;  /* 0x0000e20000057ab9 */ /* 0x000fe20000000800 */
[----:B------:R-:W-:Y:S01]  /*3c80*/  IMAD.HI.U32 R3, R21, UR4, RZ ;  /* 0x0000000415037c27 */ /* 0x000fe2000f8e00ff */
[C---:B------:R-:W-:Y:S02]  /*3c90*/  ISETP.NE.AND P1, PT, R12.reuse, RZ, PT ;  /* 0x000000ff0c00720c */ /* 0x040fe40003f25270 */
[----:B------:R-:W-:Y:S02]  /*3ca0*/  CS2R R8, SRZ ;  /* 0x0000000000087805 */ /* 0x000fe4000001ff00 */
[----:B------:R-:W-:Y:S01]  /*3cb0*/  ISETP.NE.OR P0, PT, R12, RZ, !P0 ;  /* 0x000000ff0c00720c */ /* 0x000fe20004705670 */
[----:B------:R-:W-:Y:S01]  /*3cc0*/  IMAD.SHL.U32 R20, R11, 0x40, RZ ;  /* 0x000000400b147824 */ /* 0x000fe200078e00ff */
[----:B------:R-:W-:Y:S01]  /*3cd0*/  LOP3.LUT R23, R6, 0x2, RZ, 0xfc, !PT ;  /* 0x0000000206177812 */ /* 0x000fe200078efcff */
[----:B------:R-:W-:Y:S01]  /*3ce0*/  IMAD.MOV.U32 R4, RZ, RZ, 0x1 ;  /* 0x00000001ff047424 */ /* 0x000fe200078e00ff */
[----:B------:R-:W-:Y:S01]  /*3cf0*/  SHF.R.U32.HI R3, RZ, UR5, R3 ;  /* 0x00000005ff037c19 */ /* 0x000fe20008011603 */
[----:B------:R-:W-:-:S02]  /*3d00*/  IMAD.MOV.U32 R5, RZ, RZ, RZ ;  /* 0x000000ffff057224 */ /* 0x000fc400078e00ff */
[----:B------:R-:W-:Y:S02]  /*3d10*/  IMAD.MOV.U32 R10, RZ, RZ, RZ ;  /* 0x000000ffff0a7224 */ /* 0x000fe400078e00ff */
[----:B------:R-:W-:Y:S02]  /*3d20*/  IMAD R7, R15, R14, 0x1 ;  /* 0x000000010f077424 */ /* 0x000fe400078e020e */
[C---:B--2---:R-:W-:Y:S02]  /*3d30*/  IMAD.SHL.U32 R0, R2.reuse, 0x400, RZ ;  /* 0x0000040002007824 */ /* 0x044fe400078e00ff */
[----:B------:R-:W-:-:S03]  /*3d40*/  IMAD.SHL.U32 R2, R2, 0x10, RZ ;  /* 0x0000001002027824 */ /* 0x000fc600078e00ff */
[----:B------:R-:W-:-:S07]  /*3d50*/  LOP3.LUT R0, R0, 0x400, RZ, 0xc0, !PT ;  /* 0x0000040000007812 */ /* 0x000fce00078ec0ff */
.L_x_93:
[----:B------:R-:W0:Y:S01]  /*3d60*/  S2R R12, SR_CgaCtaId ;  /* 0x00000000000c7919 */ /* 0x000e220000008800 */
[----:B------:R-:W-:-:S04]  /*3d70*/  MOV R11, 0x400 ;  /* 0x00000400000b7802 */ /* 0x000fc80000000f00 */
[----:B0-----:R-:W-:Y:S02]  /*3d80*/  LEA R22, R12, R11, 0x18 ;  /* 0x0000000b0c167211 */ /* 0x001fe400078ec0ff */
[----:B------:R-:W-:-:S03]  /*3d90*/  SHF.L.U32 R11, R4, 0x1f, RZ ;  /* 0x0000001f040b7819 */ /* 0x000fc600000006ff */
[----:B------:R-:W-:-:S07]  /*3da0*/  IMAD R12, R5, 0x8, R22 ;  /* 0x00000008050c7824 */ /* 0x000fce00078e0216 */
.L_x_90:
[----:B0-----:R0:W1:Y:S02]  /*3db0*/  SYNCS.PHASECHK.TRANS64.TRYWAIT P2, [R12+URZ+0x380e0], R11 ;  /* 0x0380e00b0c0075a7 */ /* 0x001064000804017f */
[----:B-1----:R-:W-:Y:S05]  /*3dc0*/  @!P2 NANOSLEEP.SYNCS 0x989680 ;  /* 0x009896800000a95d */ /* 0x002fea0003900000 */
[----:B------:R-:W1:Y:S02]  /*3dd0*/  @!P2 SYNCS.PHASECHK.TRANS64 P2, [R12+URZ+0x380e0], R11 ;  /* 0x0380e00b0c00a5a7 */ /* 0x000e64000804007f */
[----:B-1----:R-:W-:Y:S05]  /*3de0*/  @!P2 BRA `(.L_x_90) ;  /* 0xfffffffc00f0a947 */ /* 0x002fea000383ffff */
[----:B0-----:R-:W0:Y:S02]  /*3df0*/  @!P1 LDC R11, c[0x0][0x500] ;  /* 0x00014000ff0b9b82 */ /* 0x001e240000000800 */
[----:B0-----:R0:W-:Y:S02]  /*3e00*/  @!P1 SYNCS.ARRIVE.TRANS64 RZ, [R12+URZ+0x38000], R11 ;  /* 0x0380000b0cff99a7 */ /* 0x0011e4000800003f */
[----:B0-----:R-:W-:-:S04]  /*3e10*/  PRMT R11, R23, 0x9910, RZ ;  /* 0x00009910170b7816 */ /* 0x001fc800000000ff */
[----:B------:R-:W-:-:S13]  /*3e20*/  ISETP.NE.AND P2, PT, R11, 0x2, PT ;  /* 0x000000020b00780c */ /* 0x000fda0003f45270 */
[----:B------:R-:W-:Y:S05]  /*3e30*/  @P2 BRA `(.L_x_91) ;  /* 0x0000000000042947 */ /* 0x000fea0003800000 */
[----:B------:R-:W-:Y:S01]  /*3e40*/  BPT.TRAP 0x1 ;  /* 0x000000040000795c */ /* 0x000fe20000300000 */
.L_x_91:
[----:B------:R-:W-:Y:S05]  /*3e50*/  @P0 BRA `(.L_x_92) ;  /* 0x0000000000040947 */ /* 0x000fea0003800000 */
[----:B------:R-:W-:Y:S01]  /*3e60*/  BPT.TRAP 0x1 ;  /* 0x000000040000795c */ /* 0x000fe20000300000 */
.L_x_92:
[----:B------:R-:W0:Y:S01]  /*3e70*/  LDC R14, c[0x0][0x380] ;  /* 0x0000e000ff0e7b82 */ /* 0x000e220000000800 */
[----:B------:R-:W-:Y:S01]  /*3e80*/  R2UR UR4, R3 ;  /* 0x00000000030472ca */ /* 0x000fe200000e0000 */
[----:B------:R-:W-:Y:S01]  /*3e90*/  ULDC UR20, c[0x0][0x38c] ;  /* 0x0000e30000147ab9 */ /* 0x000fe20000000800 */
[----:B------:R-:W-:Y:S01]  /*3ea0*/  R2UR UR8, R21 ;  /* 0x00000000150872ca */ /* 0x000fe200000e0000 */
[----:B------:R-:W-:Y:S01]  /*3eb0*/  UISETP.NE.AND UP0, UPT, UR20, 0x1, UPT ;  /* 0x000000011400788c */ /* 0x000fe2000bf05270 */
[----:B------:R-:W-:Y:S01]  /*3ec0*/  IMAD R11, R5, 0x800, R0 ;  /* 0x00000800050b7824 */ /* 0x000fe200078e0200 */
[----:B------:R-:W-:Y:S01]  /*3ed0*/  R2UR UR17, R12 ;  /* 0x000000000c1172ca */ /* 0x000fe200000e0000 */
[----:B------:R-:W-:Y:S01]  /*3ee0*/  VIADD R7, R7, 0xffffffff ;  /* 0xffffffff07077836 */ /* 0x000fe20000000000 */
[----:B------:R-:W1:Y:S01]  /*3ef0*/  LDC.64 R16, c[0x0][0x3b8] ;  /* 0x0000ee00ff107b82 */ /* 0x000e620000000a00 */
[----:B------:R-:W-:Y:S01]  /*3f00*/  IMAD R11, R11, 0x2, R22 ;  /* 0x000000020b0b7824 */ /* 0x000fe200078e0216 */
[C---:B------:R-:W-:Y:S01]  /*3f10*/  R2UR UR18, R10.reuse ;  /* 0x000000000a1272ca */ /* 0x040fe200000e0000 */
[----:B------:R-:W-:Y:S01]  /*3f20*/  VIADD R10, R10, 0x1 ;  /* 0x000000010a0a7836 */ /* 0x000fe20000000000 */
[----:B------:R-:W-:Y:S01]  /*3f30*/  R2UR UR5, R22 ;  /* 0x00000000160572ca */ /* 0x000fe200000e0000 */
[----:B------:R-:W-:Y:S01]  /*3f40*/  ULDC.64 UR26, c[0x0][0x198] ;  /* 0x00006600001a7ab9 */ /* 0x000fe20000000a00 */
[----:B------:R-:W-:Y:S01]  /*3f50*/  R2UR UR9, R11 ;  /* 0x000000000b0972ca */ /* 0x000fe200000e0000 */
[----:B------:R-:W-:Y:S01]  /*3f60*/  @UP0 ULDC.64 UR10, c[0x0][0x390] ;  /* 0x0000e400000a0ab9 */ /* 0x000fe20000000a00 */
[----:B------:R-:W1:Y:S01]  /*3f70*/  LDC.64 R18, c[0x0][0x3d8] ;  /* 0x0000f600ff127b82 */ /* 0x000e620000000a00 */
[----:B------:R-:W-:Y:S01]  /*3f80*/  R2UR UR16, R5 ;  /* 0x00000000051072ca */ /* 0x000fe200000e0000 */
[----:B------:R-:W-:Y:S01]  /*3f90*/  ULDC.64 UR14, c[0x0][0x3b0] ;  /* 0x0000ec00000e7ab9 */ /* 0x000fe20000000a00 */
[----:B------:R-:W-:Y:S01]  /*3fa0*/  R2UR UR12, R9 ;  /* 0x00000000090c72ca */ /* 0x000fe200000e0000 */
[----:B------:R-:W-:Y:S01]  /*3fb0*/  ULDC.64 UR22, c[0x0][0x3d0] ;  /* 0x0000f40000167ab9 */ /* 0x000fe20000000a00 */
[----:B------:R-:W-:Y:S01]  /*3fc0*/  R2UR UR13, R8 ;  /* 0x00000000080d72ca */ /* 0x000fe200000e0000 */
[----:B------:R-:W-:Y:S01]  /*3fd0*/  VIADD R5, R5, 0x1 ;  /* 0x0000000105057836 */ /* 0x000fe20000000000 */
[----:B------:R-:W-:Y:S01]  /*3fe0*/  USHF.L.U32 UR18, UR18, 0x5, URZ ;  /* 0x0000000512127899 */ /* 0x000fe2000800063f */
[----:B0-----:R-:W-:Y:S01]  /*3ff0*/  ISETP.NE.AND P2, PT, R14, 0x1, PT ;  /* 0x000000010e00780c */ /* 0x001fe20003f45270 */
[----:B------:R-:W-:Y:S01]  /*4000*/  UIADD3 UR17, UR17, 0x38000, URZ ;  /* 0x0003800011117890 */ /* 0x000fe2000fffe03f */
[----:B------:R-:W-:Y:S01]  /*4010*/  ISETP.GT.AND P5, PT, R7, 0x1, PT ;  /* 0x000000010700780c */ /* 0x000fe20003fa4270 */
[----:B------:R-:W-:Y:S01]  /*4020*/  UMOV UR28, 0x30000 ;  /* 0x00030000001c7882 */ /* 0x000fe20000000000 */
[C---:B------:R-:W-:Y:S01]  /*4030*/  ISETP.NE.AND P4, PT, R5.reuse, 0x1c, PT ;  /* 0x0000001c0500780c */ /* 0x040fe20003f85270 */
[----:B------:R-:W-:Y:S01]  /*4040*/  UMOV UR24, 0x0 ;  /* 0x0000000000187882 */ /* 0x000fe20000000000 */
[----:B------:R-:W-:Y:S01]  /*4050*/  ULEA UR16, UR16, UR5, 0xc ;  /* 0x0000000510107291 */ /* 0x000fe2000f8e603f */
[----:B------:R-:W-:Y:S01]  /*4060*/  UMOV UR25, 0x10000000 ;  /* 0x1000000000197882 */ /* 0x000fe20000000000 */
[----:B------:R-:W-:-:S05]  /*4070*/  SEL R5, R5, RZ, P4 ;  /* 0x000000ff05057207 */ /* 0x000fca0002000000 */
[----:B------:R-:W-:Y:S01]  /*4080*/  @P2 IMAD.U32 R24, RZ, RZ, UR4 ;  /* 0x00000004ff182e24 */ /* 0x000fe2000f8e00ff */
[----:B------:R-:W-:Y:S01]  /*4090*/  UIADD3 UR4, UP1, UR26, 0xf0, URZ ;  /* 0x000000f01a047890 */ /* 0x000fe2000ff3e03f */
[----:B-1----:R-:W-:Y:S01]  /*40a0*/  IMAD R12, R8, R17, R19 ;  /* 0x00000011080c7224 */ /* 0x002fe200078e0213 */
[----:B------:R-:W-:Y:S02]  /*40b0*/  UIADD3 UR26, UP2, UR26, 0x1f0, URZ ;  /* 0x000001f01a1a7890 */ /* 0x000fe4000ff5e03f */
[----:B------:R-:W-:Y:S01]  /*40c0*/  @P2 R2UR UR8, R24 ;  /* 0x00000000180822ca */ /* 0x000fe200000e0000 */
[----:B------:R-:W0:Y:S01]  /*40d0*/  LDC R17, c[0x0][0x3c8] ;  /* 0x0000f200ff117b82 */ /* 0x000e220000000800 */
[----:B------:R-:W-:Y:S01]  /*40e0*/  IMAD R11, R9, R16, R18 ;  /* 0x00000010090b7224 */ /* 0x000fe200078e0212 */
[C---:B------:R-:W-:Y:S01]  /*40f0*/  ISETP.NE.AND P2, PT, R10.reuse, R15, PT ;  /* 0x0000000f0a00720c */ /* 0x040fe20003f45270 */
[----:B------:R-:W-:Y:S02]  /*4100*/  UIADD3.X UR5, URZ, UR27, URZ, UP1, !UPT ;  /* 0x0000001b3f057290 */ /* 0x000fe40008ffe43f */
[----:B------:R-:W-:Y:S01]  /*4110*/  UIADD3.X UR27, URZ, UR27, URZ, UP2, !UPT ;  /* 0x0000001b3f1b7290 */ /* 0x000fe200097fe43f */
[----:B------:R-:W-:Y:S01]  /*4120*/  PRMT R11, R11, 0x40, R12 ;  /* 0x000000400b0b7816 */ /* 0x000fe2000000000c */
[----:B------:R-:W-:Y:S01]  /*4130*/  VIADD R12, R9, 0x1 ;  /* 0x00000001090c7836 */ /* 0x000fe20000000000 */
[----:B------:R-:W-:-:S04]  /*4140*/  SEL R10, R10, RZ, P2 ;  /* 0x000000ff0a0a7207 */ /* 0x000fc80001000000 */
[----:B------:R-:W-:Y:S02]  /*4150*/  UIADD3 UR6, -UR8, URZ, URZ ;  /* 0x0000003f08067290 */ /* 0x000fe4000fffe13f */
[----:B------:R-:W-:Y:S01]  /*4160*/  UMOV UR21, UR8 ;  /* 0x0000000800157c82 */ /* 0x000fe20008000000 */
[----:B------:R-:W-:Y:S01]  /*4170*/  @P2 IMAD.MOV R12, RZ, RZ, R9 ;  /* 0x000000ffff0c2224 */ /* 0x000fe200078e0209 */
[----:B------:R-:W-:Y:S02]  /*4180*/  SEL R9, RZ, 0x1, P4 ;  /* 0x00000001ff097807 */ /* 0x000fe40002000000 */
[----:B------:R-:W-:Y:S01]  /*4190*/  IMAD R14, R14, UR6, R21 ;  /* 0x000000060e0e7c24 */ /* 0x000fe2000f8e0215 */
[----:B------:R-:W-:Y:S01]  /*41a0*/  UIMAD.WIDE.U32 UR6, UR8, UR10, URZ ;  /* 0x0000000a080672a5 */ /* 0x000fe2000f8e003f */
[----:B------:R-:W-:Y:S02]  /*41b0*/  R2UR UR10, R20 ;  /* 0x00000000140a72ca */ /* 0x000fe400000e0000 */
[----:B------:R-:W-:Y:S01]  /*41c0*/  LOP3.LUT R4, R4, R9, RZ, 0x3c, !PT ;  /* 0x0000000904047212 */ /* 0x000fe200078e3cff */
[----:B------:R-:W-:Y:S01]  /*41d0*/  @UP0 USHF.R.U32.HI UR21, URZ, UR11, UR7 ;  /* 0x0000000b3f150299 */ /* 0x000fe20008011607 */
[----:B------:R-:W-:-:S02]  /*41e0*/  R2UR UR19, R14 ;  /* 0x000000000e1372ca */ /* 0x000fc400000e0000 */
[----:B------:R-:W-:Y:S01]  /*41f0*/  R2UR UR7, R11 ;  /* 0x000000000b0772ca */ /* 0x000fe200000e0000 */
[----:B------:R-:W-:Y:S01]  /*4200*/  UIADD3 UR6, -UR21, URZ, URZ ;  /* 0x0000003f15067290 */ /* 0x000fe2000fffe13f */
[----:B------:R-:W-:Y:S01]  /*4210*/  R2UR UR11, R2 ;  /* 0x00000000020b72ca */ /* 0x000fe200000e0000 */
[----:B------:R-:W-:Y:S01]  /*4220*/  VIADD R11, R8, 0x1 ;  /* 0x00000001080b7836 */ /* 0x000fe20000000000 */
[C---:B0-----:R-:W-:Y:S01]  /*4230*/  ISETP.NE.AND P3, PT, R12.reuse, R17, PT ;  /* 0x000000110c00720c */ /* 0x041fe20003f65270 */
[----:B------:R-:W-:Y:S02]  /*4240*/  UIMAD UR20, UR20, UR6, UR8 ;  /* 0x00000006141472a4 */ /* 0x000fe4000f8e0208 */
[----:B------:R-:W-:Y:S01]  /*4250*/  UIADD3 UR8, UR9, 0x1c000, URZ ;  /* 0x0001c00009087890 */ /* 0x000fe2000fffe03f */
[----:B------:R-:W-:Y:S01]  /*4260*/  SEL R9, R12, RZ, P3 ;  /* 0x000000ff0c097207 */ /* 0x000fe20001800000 */
[----:B------:R-:W-:Y:S02]  /*4270*/  UIMAD UR20, UR20, UR15, UR23 ;  /* 0x0000000f141472a4 */ /* 0x000fe4000f8e0217 */
[----:B------:R-:W-:-:S02]  /*4280*/  UIMAD UR19, UR19, UR14, UR22 ;  /* 0x0000000e131372a4 */ /* 0x000fc4000f8e0216 */
[----:B------:R-:W-:Y:S02]  /*4290*/  UPRMT UR6, UR7, 0x5410, URZ ;  /* 0x0000541007067896 */ /* 0x000fe4000800003f */
[----:B------:R-:W-:Y:S01]  /*42a0*/  ULOP3.LUT UR11, UR18, 0x10, UR11, 0xf8, !UPT ;  /* 0x00000010120b7892 */ /* 0x000fe2000f8ef80b */
[----:B------:R-:W-:Y:S01]  /*42b0*/  UMOV UR9, UR17 ;  /* 0x0000001100097c82 */ /* 0x000fe20008000000 */
[----:B------:R-:W-:-:S05]  /*42c0*/  @P3 IMAD.MOV R11, RZ, RZ, R8 ;  /* 0x000000ffff0b3224 */ /* 0x000fca00078e0208 */
[----:B------:R0:W-:Y:S01]  /*42d0*/  UTMALDG.4D.IM2COL [UR16], [UR4], UR6 ;  /* 0x00000010040073b4 */ /* 0x0001e20008058006 */
[----:B------:R-:W-:Y:S01]  /*42e0*/  IMAD.MOV.U32 R8, RZ, RZ, R11 ;  /* 0x000000ffff087224 */ /* 0x000fe200078e000b */
[----:B------:R0:W-:Y:S02]  /*42f0*/  UTMALDG.4D.MULTICAST [UR8], [UR26], UR28, desc[UR24] ;  /* 0x000018081a0073b4 */ /* 0x0001e4000801981c */
[----:B0-----:R-:W-:Y:S05]  /*4300*/  @P5 BRA `(.L_x_93) ;  /* 0xfffffff800945947 */ /* 0x001fea000383ffff */
.L_x_89:
[----:B------:R-:W-:Y:S01]  /*4310*/  ISETP.GE.U32.AND P2, PT, R13, 0x1c, PT ;  /* 0x0000001c0d00780c */ /* 0x000fe20003f46070 */
[----:B------:R-:W-:Y:S05]  /*4320*/  WARPSYNC.ALL ;  /* 0x0000000000007948 */ /* 0x000fea0003800000 */
[----:B------:R-:W-:-:S07]  /*4330*/  ELECT P1, URZ, PT ;  /* 0x00000000003f782f */ /* 0x000fce0003820000 */
[----:B---3-5:R-:W-:-:S05]  /*4340*/  @P2 SHF.R.U32.HI R2, RZ, 0x2, R13 ;  /* 0x00000002ff022819 */ /* 0x028fca000001160d */
[----:B------:R-:W-:-:S05]  /*4350*/  @P2 IMAD.WIDE.U32 R2, R2, 0x24924925, RZ ;  /* 0x2492492502022825 */ /* 0x000fca00078e00ff */
[----:B------:R-:W-:-:S04]  /*4360*/  @P2 LOP3.LUT R2, R3, 0x1, RZ, 0xc0, !PT ;  /* 0x0000000103022812 */ /* 0x000fc800078ec0ff */
[----:B------:R-:W-:Y:S01]  /*4370*/  @P2 ISETP.NE.U32.AND P0, PT, R2, 0x1, PT ;  /* 0x000000010200280c */ /* 0x000fe20003f05070 */
[----:B------:R-:W-:-:S12]  /*4380*/  @!P1 EXIT ;  /* 0x000000000000994d */ /* 0x000fd80003800000 */
[----:B------:R-:W-:Y:S01]  /*4390*/  LOP3.LUT R6, R6, 0x2, RZ, 0xfc, !PT ;  /* 0x0000000206067812 */ /* 0x000fe200078efcff */
[----:B------:R-:W-:Y:S01]  /*43a0*/  IMAD.MOV.U32 R4, RZ, RZ, 0x1 ;  /* 0x00000001ff047424 */ /* 0x000fe200078e00ff */
[----:B------:R-:W-:Y:S02]  /*43b0*/  @P2 ISETP.NE.U32.AND.EX P0, PT, RZ, RZ, PT, P0 ;  /* 0x000000ffff00220c */ /* 0x000fe40003f05100 */
[----:B------:R-:W-:Y:S02]  /*43c0*/  ISETP.NE.AND P1, PT, R6, 0x3, PT ;  /* 0x000000030600780c */ /* 0x000fe40003f25270 */
[----:B------:R-:W-:-:S11]  /*43d0*/  @P2 SEL R4, RZ, 0x1, !P0 ;  /* 0x00000001ff042807 */ /* 0x000fd60004000000 */
[----:B------:R-:W-:Y:S05]  /*43e0*/  @!P1 BRA `(.L_x_94) ;  /* 0x0000000000049947 */ /* 0x000fea0003800000 */
[----:B------:R-:W-:Y:S01]  /*43f0*/  BPT.TRAP 0x1 ;  /* 0x000000040000795c */ /* 0x000fe20000300000 */
.L_x_94:
[----:B------:R-:W0:Y:S01]  /*4400*/  S2R R5, SR_CgaCtaId ;  /* 0x0000000000057919 */ /* 0x000e220000008800 */
[----:B------:R-:W-:Y:S02]  /*4410*/  SHF.R.U32.HI R2, RZ, 0x2, R13 ;  /* 0x00000002ff027819 */ /* 0x000fe4000001160d */
[----:B--2---:R-:W-:-:S03]  /*4420*/  MOV R0, 0x400 ;  /* 0x0000040000007802 */ /* 0x004fc60000000f00 */
[----:B------:R-:W-:-:S04]  /*4430*/  IMAD.WIDE.U32 R2, R2, 0x24924925, RZ ;  /* 0x2492492502027825 */ /* 0x000fc800078e00ff */
[----:B------:R-:W-:Y:S01]  /*4440*/  IMAD R3, R3, -0x1c, R13 ;  /* 0xffffffe403037824 */ /* 0x000fe200078e020d */
[----:B0-----:R-:W-:Y:S02]  /*4450*/  LEA R0, R5, R0, 0x18 ;  /* 0x0000000005007211 */ /* 0x001fe400078ec0ff */
[----:B------:R-:W-:-:S03]  /*4460*/  SHF.L.U32 R5, R4, 0x1f, RZ ;  /* 0x0000001f04057819 */ /* 0x000fc600000006ff */
[----:B------:R-:W-:-:S04]  /*4470*/  VIADD R0, R0, 0x380e0 ;  /* 0x000380e000007836 */ /* 0x000fc80000000000 */
[----:B------:R-:W-:-:S07]  /*4480*/  IMAD R2, R3, 0x8, R0 ;  /* 0x0000000803027824 */ /* 0x000fce00078e0200 */
.L_x_95:
[----:B0-----:R0:W1:Y:S02]  /*4490*/  SYNCS.PHASECHK.TRANS64.TRYWAIT P0, [R2+URZ], R5 ;  /* 0x00000005020075a7 */ /* 0x001064000800017f */
[----:B-1----:R-:W-:Y:S05]  /*44a0*/  @!P0 NANOSLEEP.SYNCS 0x989680 ;  /* 0x009896800000895d */ /* 0x002fea0003900000 */
[----:B------:R-:W1:Y:S02]  /*44b0*/  @!P0 SYNCS.PHASECHK.TRANS64 P0, [R2+URZ], R5 ;  /* 0x00000005020085a7 */ /* 0x000e64000800007f */
[----:B-1----:R-:W-:Y:S05]  /*44c0*/  @!P0 BRA `(.L_x_95) ;  /* 0xfffffffc00f08947 */ /* 0x002fea000383ffff */
[----:B------:R-:W-:-:S05]  /*44d0*/  VIADD R3, R3, 0x1 ;  /* 0x0000000103037836 */ /* 0x000fca0000000000 */
[----:B------:R-:W-:-:S04]  /*44e0*/  ISETP.NE.AND P0, PT, R3, 0x1c, PT ;  /* 0x0000001c0300780c */ /* 0x000fc80003f05270 */
[----:B0-----:R-:W-:Y:S02]  /*44f0*/  SEL R5, RZ, 0x1, P0 ;  /* 0x00000001ff057807 */ /* 0x001fe40000000000 */
[----:B------:R-:W-:Y:S02]  /*4500*/  SEL R3, R3, RZ, P0 ;  /* 0x000000ff03037207 */ /* 0x000fe40000000000 */
[----:B------:R-:W-:-:S03]  /*4510*/  LOP3.LUT R7, R4, R5, RZ, 0x3c, !PT ;  /* 0x0000000504077212 */ /* 0x000fc600078e3cff */
[----:B------:R-:W-:Y:S01]  /*4520*/  IMAD R2, R3, 0x8, R0 ;  /* 0x0000000803027824 */ /* 0x000fe200078e0200 */
[----:B------:R-:W-:-:S07]  /*4530*/  SHF.L.U32 R5, R7, 0x1f, RZ ;  /* 0x0000001f07057819 */ /* 0x000fce00000006ff */
.L_x_96:
        /* <DEDUP_REMOVED lines=11> */
.L_x_97:
        /* <DEDUP_REMOVED lines=11> */
.L_x_98:
        /* <DEDUP_REMOVED lines=11> */
.L_x_99:
        /* <DEDUP_REMOVED lines=11> */
.L_x_100:
        /* <DEDUP_REMOVED lines=11> */
.L_x_101:
        /* <DEDUP_REMOVED lines=11> */
.L_x_102:
        /* <DEDUP_REMOVED lines=11> */
.L_x_103:
        /* <DEDUP_REMOVED lines=11> */
.L_x_104:
        /* <DEDUP_REMOVED lines=11> */
.L_x_105:
        /* <DEDUP_REMOVED lines=11> */
.L_x_106:
        /* <DEDUP_REMOVED lines=11> */
.L_x_107:
        /* <DEDUP_REMOVED lines=11> */
.L_x_108:
        /* <DEDUP_REMOVED lines=11> */
.L_x_109:
        /* <DEDUP_REMOVED lines=11> */
.L_x_110:
        /* <DEDUP_REMOVED lines=11> */
.L_x_111:
        /* <DEDUP_REMOVED lines=11> */
.L_x_112:
        /* <DEDUP_REMOVED lines=11> */
.L_x_113:
        /* <DEDUP_REMOVED lines=11> */
.L_x_114:
        /* <DEDUP_REMOVED lines=11> */
.L_x_115:
        /* <DEDUP_REMOVED lines=11> */
.L_x_116:
        /* <DEDUP_REMOVED lines=11> */
.L_x_117:
        /* <DEDUP_REMOVED lines=11> */
.L_x_118:
        /* <DEDUP_REMOVED lines=11> */
.L_x_119:
        /* <DEDUP_REMOVED lines=11> */
.L_x_120:
        /* <DEDUP_REMOVED lines=11> */
.L_x_121:
        /* <DEDUP_REMOVED lines=11> */
.L_x_122:
[----:B0-----:R0:W1:Y:S02]  /*5720*/  SYNCS.PHASECHK.TRANS64.TRYWAIT P0, [R3+URZ], R0 ;  /* 0x00000000030075a7 */ /* 0x001064000800017f */
[----:B-1----:R-:W-:Y:S05]  /*5730*/  @!P0 NANOSLEEP.SYNCS 0x989680 ;  /* 0x009896800000895d */ /* 0x002fea0003900000 */
[----:B------:R-:W1:Y:S02]  /*5740*/  @!P0 SYNCS.PHASECHK.TRANS64 P0, [R3+URZ], R0 ;  /* 0x00000000030085a7 */ /* 0x000e64000800007f */
[----:B-1----:R-:W-:Y:S05]  /*5750*/  @P0 EXIT ;  /* 0x000000000000094d */ /* 0x002fea0003800000 */
[----:B------:R-:W-:Y:S05]  /*5760*/  BRA `(.L_x_122) ;  /* 0xfffffffc00ec7947 */ /* 0x000fea000383ffff */
.L_x_123:
[----:B------:R-:W-:-:S00]  /*5770*/  BRA `(.L_x_123) ;  /* 0xfffffffc00fc7947 */ /* 0x000fc0000383ffff */
[----:B------:R-:W-:-:S00]  /*5780*/  NOP ;  /* 0x0000000000007918 */ /* 0x000fc00000000000 */
[----:B------:R-:W-:-:S00]  /*5790*/  NOP ;  /* 0x0000000000007918 */ /* 0x000fc00000000000 */
[----:B------:R-:W-:-:S00]  /*57a0*/  NOP ;  /* 0x0000000000007918 */ /* 0x000fc00000000000 */
[----:B------:R-:W-:-:S00]  /*57b0*/  NOP ;  /* 0x0000000000007918 */ /* 0x000fc00000000000 */
[----:B------:R-:W-:-:S00]  /*57c0*/  NOP ;  /* 0x0000000000007918 */ /* 0x000fc00000000000 */
[----:B------:R-:W-:-:S00]  /*57d0*/  NOP ;  /* 0x0000000000007918 */ /* 0x000fc00000000000 */
[----:B------:R-:W-:-:S00]  /*57e0*/  NOP ;  /* 0x0000000000007918 */ /* 0x000fc00000000000 */
[----:B------:R-:W-:-:S00]  /*57f0*/  NOP ;  /* 0x0000000000007918 */ /* 0x000fc00000000000 */
.L_x_124:


//--------------------- .nv.shared._ZN7cutlass13device_kernelINS_4conv6kernel13ConvUniversalINS1_16ConvProblemShapeILNS1_8OperatorE1ELi2EEENS1_10collective14CollectiveConvINS1_46MainloopSm90TmaGmmaWarpSpecializedImplicitGemmILS5_1ELi28ELi2EN4cute5tupleIJNSA_1CILi2EEENSC_ILi1EEESE_EEENS1_36KernelImplicitTmaWarpSpecializedSm90ELi1EEENSB_IJNSC_ILi64EEESI_NSB_IJNSC_ILi32EEEEEEEEENS_6half_tESM_NSA_8TiledMMAINSA_8MMA_AtomIJNSA_4SM904GMMA25MMA_64x64x16_F32F16F16_SSILNSQ_5MajorE0ELSS_1ELNSQ_7ScaleInE1ELST_1EEEEEENSA_6LayoutINSB_IJSE_SE_SE_EEENSB_IJNSC_ILi0EEESY_SY_EEEEENSB_IJNSA_10UnderscoreES11_S11_EEEEENS7_6detail26Sm90ImplicitGemmTileTraitsINSA_20SM90_TMA_LOAD_IM2COLENSA_14ComposedLayoutINSA_7SwizzleILi2ELi4ELi3EEENSA_18smem_ptr_flag_bitsILi16EEENSW_INSB_IJNSB_IJNSC_ILi8EEES1C_EEENSB_IJSJ_SE_EEENSB_IJSE_NSC_ILi28EEEEEEEEENSB_IJNSB_IJSJ_NSC_ILi256EEEEEENSB_IJSE_SY_EEENSB_IJSY_NSC_ILi2048EEEEEEEEEEEEEvEENS15_INSA_23SM90_TMA_LOAD_MULTICASTENS17_INS18_ILi3ELi4ELi3EEES1B_NSW_INSB_IJNSB_IJSI_SE_EEENSB_IJS1C_NSC_ILi4EEEEEES1G_EEENSB_IJS1K_NSB_IJSI_NSC_ILi512EEEEEES1M_EEEEEEEvEEEENS_8epilogue10collective6detail29Sm90TmaWarpSpecializedAdapterINS25_15DefaultEpilogueISM_NSB_IJNSB_IJlllEEESE_SY_EEES2A_NS24_6thread17LinearCombinationISM_Li1EffLNS2B_9ScaleType4KindE0ELNS_15FloatRoundStyleE2ESM_EENS_4gemm15EpilogueDefaultEEEEEvvEEEEvNT_6ParamsE --------------------------
	.section	.nv.shared._ZN7cutlass13device_kernelINS_4conv6kernel13ConvUniversalINS1_16ConvProblemShapeILNS1_8OperatorE1ELi2EEENS1_10collective14CollectiveConvINS1_46MainloopSm90TmaGmmaWarpSpecializedImplicitGemmILS5_1ELi28ELi2EN4cute5tupleIJNSA_1CILi2EEENSC_ILi1EEESE_EEENS1_36KernelImplicitTmaWarpSpecializedSm90ELi1EEENSB_IJNSC_ILi64EEESI_NSB_IJNSC_ILi32EEEEEEEEENS_6half_tESM_NSA_8TiledMMAINSA_8MMA_AtomIJNSA_4SM904GMMA25MMA_64x64x16_F32F16F16_SSILNSQ_5MajorE0ELSS_1ELNSQ_7ScaleInE1ELST_1EEEEEENSA_6LayoutINSB_IJSE_SE_SE_EEENSB_IJNSC_ILi0EEESY_SY_EEEEENSB_IJNSA_10UnderscoreES11_S11_EEEEENS7_6detail26Sm90ImplicitGemmTileTraitsINSA_20SM90_TMA_LOAD_IM2COLENSA_14ComposedLayoutINSA_7SwizzleILi2ELi4ELi3EEENSA_18smem_ptr_flag_bitsILi16EEENSW_INSB_IJNSB_IJNSC_ILi8EEES1C_EEENSB_IJSJ_SE_EEENSB_IJSE_NSC_ILi28EEEEEEEEENSB_IJNSB_IJSJ_NSC_ILi256EEEEEENSB_IJSE_SY_EEENSB_IJSY_NSC_ILi2048EEEEEEEEEEEEEvEENS15_INSA_23SM90_TMA_LOAD_MULTICASTENS17_INS18_ILi3ELi4ELi3EEES1B_NSW_INSB_IJNSB_IJSI_SE_EEENSB_IJS1C_NSC_ILi4EEEEEES1G_EEENSB_IJS1K_NSB_IJSI_NSC_ILi512EEEEEES1M_EEEEEEEvEEEENS_8epilogue10collective6detail29Sm90TmaWarpSpecializedAdapterINS25_15DefaultEpilogueISM_NSB_IJNSB_IJlllEEESE_SY_EEES2A_NS24_6thread17LinearCombinationISM_Li1EffLNS2B_9ScaleType4KindE0ELNS_15FloatRoundStyleE2ESM_EENS_4gemm15EpilogueDefaultEEEEEvvEEEEvNT_6ParamsE,"aw",@nobits
	.sectionflags	@""
	.align	16
	.zero		1024


//--------------------- .nv.shared.reserved.0     --------------------------
	.section	.nv.shared.reserved.0,"aw",@nobits
	.weak		__nv_reservedSMEM_offset_0_alias
	.size		__nv_reservedSMEM_offset_0_alias, 0, 0
	.other		__nv_reservedSMEM_offset_0_alias,@"STO_CUDA_RESERVED_SHARED STV_DEFAULT"
__nv_reservedSMEM_offset_0_alias:
	.zero		0


//--------------------- .nv.global                --------------------------
	.section	.nv.global,"aw",@nobits
.nv.global:
	.type		_ZN39_INTERNAL_3e50683b_4_k_cu_5c5a17f0_29034cute1_E,@object
	.size		_ZN39_INTERNAL_3e50683b_4_k_cu_5c5a17f0_29034cute1_E,(_ZN39_INTERNAL_3e50683b_4_k_cu_5c5a17f0_29034cuda3std3__45__cpo6cbeginE - _ZN39_INTERNAL_3e50683b_4_k_cu_5c5a17f0_29034cute1_E)
_ZN39_INTERNAL_3e50683b_4_k_cu_5c5a17f0_29034cute1_E:
	.zero		1
	.type		_ZN39_INTERNAL_3e50683b_4_k_cu_5c5a17f0_29034cuda3std3__45__cpo6cbeginE,@object
	.size		_ZN39_INTERNAL_3e50683b_4_k_cu_5c5a17f0_29034cuda3std3__45__cpo6cbeginE,(_ZN39_INTERNAL_3e50683b_4_k_cu_5c5a17f0_29034cuda3std3__48in_placeE - _ZN39_INTERNAL_3e50683b_4_k_cu_5c5a17f0_29034cuda3std3__45__cpo6cbeginE)
_ZN39_INTERNAL_3e50683b_4_k_cu_5c5a17f0_29034cuda3std3__45__cpo6cbeginE:
	.zero		1
	.type		_ZN39_INTERNAL_3e50683b_4_k_cu_5c5a17f0_29034cuda3std3__48in_placeE,@object
	.size		_ZN39_INTERNAL_3e50683b_4_k_cu_5c5a17f0_29034cuda3std3__48in_placeE,(_ZN39_INTERNAL_3e50683b_4_k_cu_5c5a17f0_29034cuda3std6ranges3__45__cpo9iter_moveE - _ZN39_INTERNAL_3e50683b_4_k_cu_5c5a17f0_29034cuda3std3__48in_placeE)
_ZN39_INTERNAL_3e50683b_4_k_cu_5c5a17f0_29034cuda3std3__48in_placeE:
	.zero		1
	.type		_ZN39_INTERNAL_3e50683b_4_k_cu_5c5a17f0_29034cuda3std6ranges3__45__cpo9iter_moveE,@object
	.size		_ZN39_INTERNAL_3e50683b_4_k_cu_5c5a17f0_29034cuda3std6ranges3__45__cpo9iter_moveE,(_ZN39_INTERNAL_3e50683b_4_k_cu_5c5a17f0_29034cuda3std3__45__cpo5beginE - _ZN39_INTERNAL_3e50683b_4_k_cu_5c5a17f0_29034cuda3std6ranges3__45__cpo9iter_moveE)
_ZN39_INTERNAL_3e50683b_4_k_cu_5c5a17f0_29034cuda3std6ranges3__45__cpo9iter_moveE:
	.zero		1
	.type		_ZN39_INTERNAL_3e50683b_4_k_cu_5c5a17f0_29034cuda3std3__45__cpo5beginE,@object
	.size		_ZN39_INTERNAL_3e50683b_4_k_cu_5c5a17f0_29034cuda3std3__45__cpo5beginE,(_ZN39_INTERNAL_3e50683b_4_k_cu_5c5a17f0_29034cuda3std3__441_GLOBAL__N__3e50683b_4_k_cu_5c5a17f0_29036ignoreE - _ZN39_INTERNAL_3e50683b_4_k_cu_5c5a17f0_29034cuda3std3__45__cpo5beginE)
_ZN39_INTERNAL_3e50683b_4_k_cu_5c5a17f0_29034cuda3std3__45__cpo5beginE:
	.zero		1
	.type		_ZN39_INTERNAL_3e50683b_4_k_cu_5c5a17f0_29034cuda3std3__441_GLOBAL__N__3e50683b_4_k_cu_5c5a17f0_29036ignoreE,@object
	.size		_ZN39_INTERNAL_3e50683b_4_k_cu_5c5a17f0_29034cuda3std3__441_GLOBAL__N__3e50683b_4_k_cu_5c5a17f0_29036ignoreE,(_ZN39_INTERNAL_3e50683b_4_k_cu_5c5a17f0_29034cute7productE - _ZN39_INTERNAL_3e50683b_4_k_cu_5c5a17f0_29034cuda3std3__441_GLOBAL__N__3e50683b_4_k_cu_5c5a17f0_29036ignoreE)
_ZN39_INTERNAL_3e50683b_4_k_cu_5c5a17f0_29034cuda3std3__441_GLOBAL__N__3e50683b_4_k_cu_5c5a17f0_29036ignoreE:
	.zero		1
	.type		_ZN39_INTERNAL_3e50683b_4_k_cu_5c5a17f0_29034cute7productE,@object
	.size		_ZN39_INTERNAL_3e50683b_4_k_cu_5c5a17f0_29034cute7productE,(_ZN39_INTERNAL_3e50683b_4_k_cu_5c5a17f0_29034cuda3std3__45__cpo3endE - _ZN39_INTERNAL_3e50683b_4_k_cu_5c5a17f0_29034cute7productE)
_ZN39_INTERNAL_3e50683b_4_k_cu_5c5a17f0_29034cute7productE:
	.zero		1
	.type		_ZN39_INTERNAL_3e50683b_4_k_cu_5c5a17f0_29034cuda3std3__45__cpo3endE,@object
	.size		_ZN39_INTERNAL_3e50683b_4_k_cu_5c5a17f0_29034cuda3std3__45__cpo3endE,(_ZN39_INTERNAL_3e50683b_4_k_cu_5c5a17f0_29034cuda3std3__419piecewise_constructE - _ZN39_INTERNAL_3e50683b_4_k_cu_5c5a17f0_29034cuda3std3__45__cpo3endE)
_ZN39_INTERNAL_3e50683b_4_k_cu_5c5a17f0_29034cuda3std3__45__cpo3endE:
	.zero		1
	.type		_ZN39_INTERNAL_3e50683b_4_k_cu_5c5a17f0_29034cuda3std3__419piecewise_constructE,@object
	.size		_ZN39_INTERNAL_3e50683b_4_k_cu_5c5a17f0_29034cuda3std3__419piecewise_constructE,(_ZN39_INTERNAL_3e50683b_4_k_cu_5c5a17f0_29034cuda3std3__45__cpo4cendE - _ZN39_INTERNAL_3e50683b_4_k_cu_5c5a17f0_29034cuda3std3__419piecewise_constructE)
_ZN39_INTERNAL_3e50683b_4_k_cu_5c5a17f0_29034cuda3std3__419piecewise_constructE:
	.zero		1
	.type		_ZN39_INTERNAL_3e50683b_4_k_cu_5c5a17f0_29034cuda3std3__45__cpo4cendE,@object
	.size		_ZN39_INTERNAL_3e50683b_4_k_cu_5c5a17f0_29034cuda3std3__45__cpo4cendE,(_ZN39_INTERNAL_3e50683b_4_k_cu_5c5a17f0_29034cuda3std6ranges3__45__cpo4swapE - _ZN39_INTERNAL_3e50683b_4_k_cu_5c5a17f0_29034cuda3std3__45__cpo4cendE)
_ZN39_INTERNAL_3e50683b_4_k_cu_5c5a17f0_29034cuda3std3__45__cpo4cendE:
	.zero		1
	.type		_ZN39_INTERNAL_3e50683b_4_k_cu_5c5a17f0_29034cuda3std6ranges3__45__cpo4swapE,@object
	.size		_ZN39_INTERNAL_3e50683b_4_k_cu_5c5a17f0_29034cuda3std6ranges3__45__cpo4swapE,(.L_7 - _ZN39_INTERNAL_3e50683b_4_k_cu_5c5a17f0_29034cuda3std6ranges3__45__cpo4swapE)
_ZN39_INTERNAL_3e50683b_4_k_cu_5c5a17f0_29034cuda3std6ranges3__45__cpo4swapE:
	.zero		1
.L_7:


//--------------------- .nv.constant0._ZN7cutlass13device_kernelINS_4conv6kernel13ConvUniversalINS1_16ConvProblemShapeILNS1_8OperatorE1ELi2EEENS1_10collective14CollectiveConvINS1_46MainloopSm90TmaGmmaWarpSpecializedImplicitGemmILS5_1ELi28ELi2EN4cute5tupleIJNSA_1CILi2EEENSC_ILi1EEESE_EEENS1_36KernelImplicitTmaWarpSpecializedSm90ELi1EEENSB_IJNSC_ILi64EEESI_NSB_IJNSC_ILi32EEEEEEEEENS_6half_tESM_NSA_8TiledMMAINSA_8MMA_AtomIJNSA_4SM904GMMA25MMA_64x64x16_F32F16F16_SSILNSQ_5MajorE0ELSS_1ELNSQ_7ScaleInE1ELST_1EEEEEENSA_6LayoutINSB_IJSE_SE_SE_EEENSB_IJNSC_ILi0EEESY_SY_EEEEENSB_IJNSA_10UnderscoreES11_S11_EEEEENS7_6detail26Sm90ImplicitGemmTileTraitsINSA_20SM90_TMA_LOAD_IM2COLENSA_14ComposedLayoutINSA_7SwizzleILi2ELi4ELi3EEENSA_18smem_ptr_flag_bitsILi16EEENSW_INSB_IJNSB_IJNSC_ILi8EEES1C_EEENSB_IJSJ_SE_EEENSB_IJSE_NSC_ILi28EEEEEEEEENSB_IJNSB_IJSJ_NSC_ILi256EEEEEENSB_IJSE_SY_EEENSB_IJSY_NSC_ILi2048EEEEEEEEEEEEEvEENS15_INSA_23SM90_TMA_LOAD_MULTICASTENS17_INS18_ILi3ELi4ELi3EEES1B_NSW_INSB_IJNSB_IJSI_SE_EEENSB_IJS1C_NSC_ILi4EEEEEES1G_EEENSB_IJS1K_NSB_IJSI_NSC_ILi512EEEEEES1M_EEEEEEEvEEEENS_8epilogue10collective6detail29Sm90TmaWarpSpecializedAdapterINS25_15DefaultEpilogueISM_NSB_IJNSB_IJlllEEESE_SY_EEES2A_NS24_6thread17LinearCombinationISM_Li1EffLNS2B_9ScaleType4KindE0ELNS_15FloatRoundStyleE2ESM_EENS_4gemm15EpilogueDefaultEEEEEvvEEEEvNT_6ParamsE --------------------------
	.section	.nv.constant0._ZN7cutlass13device_kernelINS_4conv6kernel13ConvUniversalINS1_16ConvProblemShapeILNS1_8OperatorE1ELi2EEENS1_10collective14CollectiveConvINS1_46MainloopSm90TmaGmmaWarpSpecializedImplicitGemmILS5_1ELi28ELi2EN4cute5tupleIJNSA_1CILi2EEENSC_ILi1EEESE_EEENS1_36KernelImplicitTmaWarpSpecializedSm90ELi1EEENSB_IJNSC_ILi64EEESI_NSB_IJNSC_ILi32EEEEEEEEENS_6half_tESM_NSA_8TiledMMAINSA_8MMA_AtomIJNSA_4SM904GMMA25MMA_64x64x16_F32F16F16_SSILNSQ_5MajorE0ELSS_1ELNSQ_7ScaleInE1ELST_1EEEEEENSA_6LayoutINSB_IJSE_SE_SE_EEENSB_IJNSC_ILi0EEESY_SY_EEEEENSB_IJNSA_10UnderscoreES11_S11_EEEEENS7_6detail26Sm90ImplicitGemmTileTraitsINSA_20SM90_TMA_LOAD_IM2COLENSA_14ComposedLayoutINSA_7SwizzleILi2ELi4ELi3EEENSA_18smem_ptr_flag_bitsILi16EEENSW_INSB_IJNSB_IJNSC_ILi8EEES1C_EEENSB_IJSJ_SE_EEENSB_IJSE_NSC_ILi28EEEEEEEEENSB_IJNSB_IJSJ_NSC_ILi256EEEEEENSB_IJSE_SY_EEENSB_IJSY_NSC_ILi2048EEEEEEEEEEEEEvEENS15_INSA_23SM90_TMA_LOAD_MULTICASTENS17_INS18_ILi3ELi4ELi3EEES1B_NSW_INSB_IJNSB_IJSI_SE_EEENSB_IJS1C_NSC_ILi4EEEEEES1G_EEENSB_IJS1K_NSB_IJSI_NSC_ILi512EEEEEES1M_EEEEEEEvEEEENS_8epilogue10collective6detail29Sm90TmaWarpSpecializedAdapterINS25_15DefaultEpilogueISM_NSB_IJNSB_IJlllEEESE_SY_EEES2A_NS24_6thread17LinearCombinationISM_Li1EffLNS2B_9ScaleType4KindE0ELNS_15FloatRoundStyleE2ESM_EENS_4gemm15EpilogueDefaultEEEEEvvEEEEvNT_6ParamsE,"a",@progbits
	.sectionflags	@""
	.align	4
.nv.constant0._ZN7cutlass13device_kernelINS_4conv6kernel13ConvUniversalINS1_16ConvProblemShapeILNS1_8OperatorE1ELi2EEENS1_10collective14CollectiveConvINS1_46MainloopSm90TmaGmmaWarpSpecializedImplicitGemmILS5_1ELi28ELi2EN4cute5tupleIJNSA_1CILi2EEENSC_ILi1EEESE_EEENS1_36KernelImplicitTmaWarpSpecializedSm90ELi1EEENSB_IJNSC_ILi64EEESI_NSB_IJNSC_ILi32EEEEEEEEENS_6half_tESM_NSA_8TiledMMAINSA_8MMA_AtomIJNSA_4SM904GMMA25MMA_64x64x16_F32F16F16_SSILNSQ_5MajorE0ELSS_1ELNSQ_7ScaleInE1ELST_1EEEEEENSA_6LayoutINSB_IJSE_SE_SE_EEENSB_IJNSC_ILi0EEESY_SY_EEEEENSB_IJNSA_10UnderscoreES11_S11_EEEEENS7_6detail26Sm90ImplicitGemmTileTraitsINSA_20SM90_TMA_LOAD_IM2COLENSA_14ComposedLayoutINSA_7SwizzleILi2ELi4ELi3EEENSA_18smem_ptr_flag_bitsILi16EEENSW_INSB_IJNSB_IJNSC_ILi8EEES1C_EEENSB_IJSJ_SE_EEENSB_IJSE_NSC_ILi28EEEEEEEEENSB_IJNSB_IJSJ_NSC_ILi256EEEEEENSB_IJSE_SY_EEENSB_IJSY_NSC_ILi2048EEEEEEEEEEEEEvEENS15_INSA_23SM90_TMA_LOAD_MULTICASTENS17_INS18_ILi3ELi4ELi3EEES1B_NSW_INSB_IJNSB_IJSI_SE_EEENSB_IJS1C_NSC_ILi4EEEEEES1G_EEENSB_IJS1K_NSB_IJSI_NSC_ILi512EEEEEES1M_EEEEEEEvEEEENS_8epilogue10collective6detail29Sm90TmaWarpSpecializedAdapterINS25_15DefaultEpilogueISM_NSB_IJNSB_IJlllEEESE_SY_EEES2A_NS24_6thread17LinearCombinationISM_Li1EffLNS2B_9ScaleType4KindE0ELNS_15FloatRoundStyleE2ESM_EENS_4gemm15EpilogueDefaultEEEEEvvEEEEvNT_6ParamsE:
	.zero		1536


//--------------------- SYMBOLS --------------------------

	.type		.nv.reservedSmem.offset0,@object
	.size		.nv.reservedSmem.offset0,0x4
